	.target	sm_90a

	.elftype	@"ET_EXEC"


//--------------------- .note.nv.tkinfo           --------------------------
	.section	.note.nv.tkinfo,"",@"SHT_NOTE"
	.sectionflags	@"SHF_NOTE_NV_TKINFO"
	.tkinfo
        /*0018*/ 	.word	0x00000002
        /*0030*/ 	.string	""
        /*0030*/ 	.string	"ptxas"
        /*0030*/ 	.string	"Cuda compilation tools, release 13.0, V13.0.88"
        /*0030*/ 	.string	"Build cuda_13.0.r13.0/compiler.36424714_0"
        /*0030*/ 	.string	"-arch sm_90a -m 64 "



//--------------------- .note.nv.cuinfo           --------------------------
	.section	.note.nv.cuinfo,"",@"SHT_NOTE"
	.sectionflags	@"SHF_NOTE_NV_CUINFO"
        /*0018*/ 	.short	0x0002
        /*001a*/ 	.short	0x005a
        /*001c*/ 	.short	0x0082
	.zero		2


//--------------------- .nv.info                  --------------------------
	.section	.nv.info,"",@"SHT_CUDA_INFO"
	.align	4


	//----- nvinfo : EIATTR_REGCOUNT
	.align		4
        /*0000*/ 	.byte	0x04, 0x2f
        /*0002*/ 	.short	(.L_15 - .L_14)
	.align		4
.L_14:
        /*0004*/ 	.word	index@(_ZN7cutlass13device_kernelINS_4gemm6kernel13GemmUniversalIN4cute5tupleIJiiiiEEENS1_10collective13CollectiveMmaINS1_34MainloopSm90TmaGmmaWarpSpecializedILi6ENS5_IJNS4_1CILi2EEENSA_ILi1EEESC_EEENS1_35KernelTmaWarpSpecializedCooperativeEEENS5_IJNSA_ILi128EEENSA_ILi160EEESG_EEEaNS5_IJlSC_lEEEaSJ_NS4_8TiledMMAINS4_8MMA_AtomIJNS4_4SM904GMMA26MMA_64x32x32_S32S8S8_SS_TNEEEENS4_6LayoutISD_NS5_IJSC_NSA_ILi0EEESR_EEEEENS5_IJNS4_10UnderscoreESU_SU_EEEEENS4_13SM90_TMA_LOADENS4_14ComposedLayoutINS4_7SwizzleILi3ELi4ELi3EEENS4_18smem_ptr_flag_bitsILi8EEENSQ_INS5_IJNSA_ILi8EEESG_EEENS5_IJSG_SC_EEEEEEEvNS4_8identityENS4_23SM90_TMA_LOAD_MULTICASTES17_vS18_EENS_8epilogue10collective6detail29Sm90TmaWarpSpecializedAdapterINS1C_15DefaultEpilogueIaSJ_SJ_NS1B_6thread17LinearCombinationIaLi1EiiLNS1G_9ScaleType4KindE0ELNS_15FloatRoundStyleE2EaEENS1_15EpilogueDefaultEEEEEvvEEEEvNT_6ParamsE)
        /*0008*/ 	.word	0x000000a8


	//----- nvinfo : EIATTR_FRAME_SIZE
	.align		4
.L_15:
        /*000c*/ 	.byte	0x04, 0x11
        /*000e*/ 	.short	(.L_17 - .L_16)
	.align		4
.L_16:
        /*0010*/ 	.word	index@(_ZN7cutlass13device_kernelINS_4gemm6kernel13GemmUniversalIN4cute5tupleIJiiiiEEENS1_10collective13CollectiveMmaINS1_34MainloopSm90TmaGmmaWarpSpecializedILi6ENS5_IJNS4_1CILi2EEENSA_ILi1EEESC_EEENS1_35KernelTmaWarpSpecializedCooperativeEEENS5_IJNSA_ILi128EEENSA_ILi160EEESG_EEEaNS5_IJlSC_lEEEaSJ_NS4_8TiledMMAINS4_8MMA_AtomIJNS4_4SM904GMMA26MMA_64x32x32_S32S8S8_SS_TNEEEENS4_6LayoutISD_NS5_IJSC_NSA_ILi0EEESR_EEEEENS5_IJNS4_10UnderscoreESU_SU_EEEEENS4_13SM90_TMA_LOADENS4_14ComposedLayoutINS4_7SwizzleILi3ELi4ELi3EEENS4_18smem_ptr_flag_bitsILi8EEENSQ_INS5_IJNSA_ILi8EEESG_EEENS5_IJSG_SC_EEEEEEEvNS4_8identityENS4_23SM90_TMA_LOAD_MULTICASTES17_vS18_EENS_8epilogue10collective6detail29Sm90TmaWarpSpecializedAdapterINS1C_15DefaultEpilogueIaSJ_SJ_NS1B_6thread17LinearCombinationIaLi1EiiLNS1G_9ScaleType4KindE0ELNS_15FloatRoundStyleE2EaEENS1_15EpilogueDefaultEEEEEvvEEEEvNT_6ParamsE)
        /*0014*/ 	.word	0x00000000


	//----- nvinfo : EIATTR_MIN_STACK_SIZE
	.align		4
.L_17:
        /*0018*/ 	.byte	0x04, 0x12
        /*001a*/ 	.short	(.L_19 - .L_18)
	.align		4
.L_18:
        /*001c*/ 	.word	index@(_ZN7cutlass13device_kernelINS_4gemm6kernel13GemmUniversalIN4cute5tupleIJiiiiEEENS1_10collective13CollectiveMmaINS1_34MainloopSm90TmaGmmaWarpSpecializedILi6ENS5_IJNS4_1CILi2EEENSA_ILi1EEESC_EEENS1_35KernelTmaWarpSpecializedCooperativeEEENS5_IJNSA_ILi128EEENSA_ILi160EEESG_EEEaNS5_IJlSC_lEEEaSJ_NS4_8TiledMMAINS4_8MMA_AtomIJNS4_4SM904GMMA26MMA_64x32x32_S32S8S8_SS_TNEEEENS4_6LayoutISD_NS5_IJSC_NSA_ILi0EEESR_EEEEENS5_IJNS4_10UnderscoreESU_SU_EEEEENS4_13SM90_TMA_LOADENS4_14ComposedLayoutINS4_7SwizzleILi3ELi4ELi3EEENS4_18smem_ptr_flag_bitsILi8EEENSQ_INS5_IJNSA_ILi8EEESG_EEENS5_IJSG_SC_EEEEEEEvNS4_8identityENS4_23SM90_TMA_LOAD_MULTICASTES17_vS18_EENS_8epilogue10collective6detail29Sm90TmaWarpSpecializedAdapterINS1C_15DefaultEpilogueIaSJ_SJ_NS1B_6thread17LinearCombinationIaLi1EiiLNS1G_9ScaleType4KindE0ELNS_15FloatRoundStyleE2EaEENS1_15EpilogueDefaultEEEEEvvEEEEvNT_6ParamsE)
        /*0020*/ 	.word	0x00000000
.L_19:


//--------------------- .nv.compat                --------------------------
	.section	.nv.compat,"",@"SHT_CUDA_COMPAT_INFO"
	.align	4
        /*0000*/ 	.byte	0x02, 0x09, 0x01, 0x00, 0x02, 0x02, 0x04, 0x00, 0x02, 0x05, 0x05, 0x00, 0x03, 0x07, 0x01, 0x01
        /*0010*/ 	.byte	0x02, 0x03, 0x01, 0x00, 0x02, 0x06, 0x01, 0x00, 0x04, 0x0b, 0x08, 0x00, 0x00, 0x00, 0x00, 0x00
        /*0020*/ 	.byte	0x00, 0x00, 0x00, 0x00


//--------------------- .nv.info._ZN7cutlass13device_kernelINS_4gemm6kernel13GemmUniversalIN4cute5tupleIJiiiiEEENS1_10collective13CollectiveMmaINS1_34MainloopSm90TmaGmmaWarpSpecializedILi6ENS5_IJNS4_1CILi2EEENSA_ILi1EEESC_EEENS1_35KernelTmaWarpSpecializedCooperativeEEENS5_IJNSA_ILi128EEENSA_ILi160EEESG_EEEaNS5_IJlSC_lEEEaSJ_NS4_8TiledMMAINS4_8MMA_AtomIJNS4_4SM904GMMA26MMA_64x32x32_S32S8S8_SS_TNEEEENS4_6LayoutISD_NS5_IJSC_NSA_ILi0EEESR_EEEEENS5_IJNS4_10UnderscoreESU_SU_EEEEENS4_13SM90_TMA_LOADENS4_14ComposedLayoutINS4_7SwizzleILi3ELi4ELi3EEENS4_18smem_ptr_flag_bitsILi8EEENSQ_INS5_IJNSA_ILi8EEESG_EEENS5_IJSG_SC_EEEEEEEvNS4_8identityENS4_23SM90_TMA_LOAD_MULTICASTES17_vS18_EENS_8epilogue10collective6detail29Sm90TmaWarpSpecializedAdapterINS1C_15DefaultEpilogueIaSJ_SJ_NS1B_6thread17LinearCombinationIaLi1EiiLNS1G_9ScaleType4KindE0ELNS_15FloatRoundStyleE2EaEENS1_15EpilogueDefaultEEEEEvvEEEEvNT_6ParamsE --------------------------
	.section	.nv.info._ZN7cutlass13device_kernelINS_4gemm6kernel13GemmUniversalIN4cute5tupleIJiiiiEEENS1_10collective13CollectiveMmaINS1_34MainloopSm90TmaGmmaWarpSpecializedILi6ENS5_IJNS4_1CILi2EEENSA_ILi1EEESC_EEENS1_35KernelTmaWarpSpecializedCooperativeEEENS5_IJNSA_ILi128EEENSA_ILi160EEESG_EEEaNS5_IJlSC_lEEEaSJ_NS4_8TiledMMAINS4_8MMA_AtomIJNS4_4SM904GMMA26MMA_64x32x32_S32S8S8_SS_TNEEEENS4_6LayoutISD_NS5_IJSC_NSA_ILi0EEESR_EEEEENS5_IJNS4_10UnderscoreESU_SU_EEEEENS4_13SM90_TMA_LOADENS4_14ComposedLayoutINS4_7SwizzleILi3ELi4ELi3EEENS4_18smem_ptr_flag_bitsILi8EEENSQ_INS5_IJNSA_ILi8EEESG_EEENS5_IJSG_SC_EEEEEEEvNS4_8identityENS4_23SM90_TMA_LOAD_MULTICASTES17_vS18_EENS_8epilogue10collective6detail29Sm90TmaWarpSpecializedAdapterINS1C_15DefaultEpilogueIaSJ_SJ_NS1B_6thread17LinearCombinationIaLi1EiiLNS1G_9ScaleType4KindE0ELNS_15FloatRoundStyleE2EaEENS1_15EpilogueDefaultEEEEEvvEEEEvNT_6ParamsE,"",@"SHT_CUDA_INFO"
	.sectionflags	@""
	.align	4


	//----- nvinfo : EIATTR_CUDA_API_VERSION
	.align		4
        /*0000*/ 	.byte	0x04, 0x37
        /*0002*/ 	.short	(.L_21 - .L_20)
.L_20:
        /*0004*/ 	.word	0x00000082


	//----- nvinfo : EIATTR_KPARAM_INFO
	.align		4
.L_21:
        /*0008*/ 	.byte	0x04, 0x17
        /*000a*/ 	.short	(.L_23 - .L_22)
.L_22:
        /*000c*/ 	.word	0x00000000
        /*0010*/ 	.short	0x0000
        /*0012*/ 	.short	0x0070
        /*0014*/ 	.byte	0x00, 0xf0, 0x01, 0x10


	//----- nvinfo : EIATTR_SPARSE_MMA_MASK
	.align		4
.L_23:
        /*0018*/ 	.byte	0x03, 0x50
        /*001a*/ 	.short	0x0000


	//----- nvinfo : EIATTR_MAXREG_COUNT
	.align		4
        /*001c*/ 	.byte	0x03, 0x1b
        /*001e*/ 	.short	0x00a8


	//----- nvinfo : EIATTR_NUM_BARRIERS
	.align		4
        /*0020*/ 	.byte	0x02, 0x4c
        /*0022*/ 	.byte	0x01
	.zero		1


	//----- nvinfo : EIATTR_EXTERNS
	.align		4
        /*0024*/ 	.byte	0x04, 0x0f
        /*0026*/ 	.short	(.L_25 - .L_24)


	//   ....[0]....
	.align		4
.L_24:
        /*0028*/ 	.word	index@(__assertfail)


	//----- nvinfo : EIATTR_MERCURY_ISA_VERSION
	.align		4
.L_25:
        /*002c*/ 	.byte	0x03, 0x5f
        /*002e*/ 	.short	0x0101


	//----- nvinfo : EIATTR_INT_WARP_WIDE_INSTR_OFFSETS
	.align		4
        /*0030*/ 	.byte	0x04, 0x31
        /*0032*/ 	.short	(.L_27 - .L_26)


	//   ....[0]....
.L_26:
        /*0034*/ 	.word	0x000004c0


	//   ....[1]....
        /*0038*/ 	.word	0x000004f0


	//   ....[2]....
        /*003c*/ 	.word	0x000006b0


	//----- nvinfo : EIATTR_COOP_GROUP_MASK_REGIDS
	.align		4
.L_27:
        /*0040*/ 	.byte	0x04, 0x29
        /*0042*/ 	.short	(.L_29 - .L_28)


	//   ....[0]....
.L_28:
        /*0044*/ 	.word	0xffffffff


	//   ....[1]....
        /*0048*/ 	.word	0xffffffff


	//   ....[2]....
        /*004c*/ 	.word	0xffffffff


	//   ....[3]....
        /*0050*/ 	.word	0xffffffff


	//   ....[4]....
        /*0054*/ 	.word	0xffffffff


	//   ....[5]....
        /*0058*/ 	.word	0xffffffff


	//----- nvinfo : EIATTR_COOP_GROUP_INSTR_OFFSETS
	.align		4
.L_29:
        /*005c*/ 	.byte	0x04, 0x28
        /*005e*/ 	.short	(.L_31 - .L_30)


	//   ....[0]....
.L_30:
        /*0060*/ 	.word	0x00000060


	//   ....[1]....
        /*0064*/ 	.word	0x00000070


	//   ....[2]....
        /*0068*/ 	.word	0x00000130


	//   ....[3]....
        /*006c*/ 	.word	0x00000310


	//   ....[4]....
        /*0070*/ 	.word	0x00000830


	//   ....[5]....
        /*0074*/ 	.word	0x00001260


	//----- nvinfo : EIATTR_REG_RECONFIG
	.align		4
.L_31:
        /*0078*/ 	.byte	0x01, 0x54
	.zero		2


	//----- nvinfo : EIATTR_SYSCALL_OFFSETS
	.align		4
        /*007c*/ 	.byte	0x04, 0x46
        /*007e*/ 	.short	(.L_33 - .L_32)


	//   ....[0]....
.L_32:
        /*0080*/ 	.word	0x00001420


	//----- nvinfo : EIATTR_MBARRIER_INSTR_OFFSETS
	.align		4
.L_33:
        /*0084*/ 	.byte	0x04, 0x39
        /*0086*/ 	.short	(.L_35 - .L_34)


	//   ....[0]....
.L_34:
        /*0088*/ 	.word	0x00000230
        /*008c*/ 	.word	0x000000ff
        /*0090*/ 	.word	0x00000000
        /*0094*/ 	.short	0x0100
        /*0096*/ 	.byte	0x08
	.zero		1


	//   ....[1]....
        /*0098*/ 	.word	0x00000240
        /*009c*/ 	.word	0x000000ff
        /*00a0*/ 	.word	0x00000030
        /*00a4*/ 	.short	0x0100
        /*00a6*/ 	.byte	0x08
	.zero		1


	//   ....[2]....
        /*00a8*/ 	.word	0x00000250
        /*00ac*/ 	.word	0x000000ff
        /*00b0*/ 	.word	0x00000008
        /*00b4*/ 	.short	0x0100
        /*00b6*/ 	.byte	0x08
	.zero		1


	//   ....[3]....
        /*00b8*/ 	.word	0x00000260
        /*00bc*/ 	.word	0x000000ff
        /*00c0*/ 	.word	0x00000038
        /*00c4*/ 	.short	0x0100
        /*00c6*/ 	.byte	0x08
	.zero		1


	//   ....[4]....
        /*00c8*/ 	.word	0x00000270
        /*00cc*/ 	.word	0x000000ff
        /*00d0*/ 	.word	0x00000010
        /*00d4*/ 	.short	0x0100
        /*00d6*/ 	.byte	0x08
	.zero		1


	//   ....[5]....
        /*00d8*/ 	.word	0x00000280
        /*00dc*/ 	.word	0x000000ff
        /*00e0*/ 	.word	0x00000040
        /*00e4*/ 	.short	0x0100
        /*00e6*/ 	.byte	0x08
	.zero		1


	//   ....[6]....
        /*00e8*/ 	.word	0x00000290
        /*00ec*/ 	.word	0x000000ff
        /*00f0*/ 	.word	0x00000018
        /*00f4*/ 	.short	0x0100
        /*00f6*/ 	.byte	0x08
	.zero		1


	//   ....[7]....
        /*00f8*/ 	.word	0x000002a0
        /*00fc*/ 	.word	0x000000ff
        /*0100*/ 	.word	0x00000048
        /*0104*/ 	.short	0x0100
        /*0106*/ 	.byte	0x08
	.zero		1


	//   ....[8]....
        /*0108*/ 	.word	0x000002b0
        /*010c*/ 	.word	0x000000ff
        /*0110*/ 	.word	0x00000020
        /*0114*/ 	.short	0x0100
        /*0116*/ 	.byte	0x08
	.zero		1


	//   ....[9]....
        /*0118*/ 	.word	0x000002c0
        /*011c*/ 	.word	0x000000ff
        /*0120*/ 	.word	0x00000050
        /*0124*/ 	.short	0x0100
        /*0126*/ 	.byte	0x08
	.zero		1


	//   ....[10]....
        /*0128*/ 	.word	0x000002d0
        /*012c*/ 	.word	0x000000ff
        /*0130*/ 	.word	0x00000028
        /*0134*/ 	.short	0x0100
        /*0136*/ 	.byte	0x08
	.zero		1


	//   ....[11]....
        /*0138*/ 	.word	0x000002e0
        /*013c*/ 	.word	0x000000ff
        /*0140*/ 	.word	0x00000058
        /*0144*/ 	.short	0x0100
        /*0146*/ 	.byte	0x08
	.zero		1


	//   ....[12]....
        /*0148*/ 	.word	0x00000730
        /*014c*/ 	.word	0x000000ff
        /*0150*/ 	.word	0x00000070
        /*0154*/ 	.short	0x0100
        /*0156*/ 	.byte	0x06
	.zero		1


	//   ....[13]....
        /*0158*/ 	.word	0x000007c0
        /*015c*/ 	.word	0x000000ff
        /*0160*/ 	.word	0x00000078
        /*0164*/ 	.short	0x0100
        /*0166*/ 	.byte	0x06
	.zero		1


	//   ....[14]....
        /*0168*/ 	.word	0x000014f0
        /*016c*/ 	.word	0x00000003
        /*0170*/ 	.word	0x00000000
        /*0174*/ 	.short	0x010a
        /*0176*/ 	.byte	0x3f
	.zero		1


	//   ....[15]....
        /*0178*/ 	.word	0x00001530
        /*017c*/ 	.word	0x00000003
        /*0180*/ 	.word	0x00000000
        /*0184*/ 	.short	0x010a
        /*0186*/ 	.byte	0x3f
	.zero		1


	//   ....[16]....
        /*0188*/ 	.word	0x00001f80
        /*018c*/ 	.word	0x00000005
        /*0190*/ 	.word	0x00000000
        /*0194*/ 	.short	0x010a
        /*0196*/ 	.byte	0x3f
	.zero		1


	//   ....[17]....
        /*0198*/ 	.word	0x00001fc0
        /*019c*/ 	.word	0x00000005
        /*01a0*/ 	.word	0x00000000
        /*01a4*/ 	.short	0x010a
        /*01a6*/ 	.byte	0x3f
	.zero		1


	//   ....[18]....
        /*01a8*/ 	.word	0x00002820
        /*01ac*/ 	.word	0x00000005
        /*01b0*/ 	.word	0x00000000
        /*01b4*/ 	.short	0x0101
        /*01b6*/ 	.byte	0x3f
	.zero		1


	//   ....[19]....
        /*01b8*/ 	.word	0x00002a40
        /*01bc*/ 	.word	0x00000003
        /*01c0*/ 	.word	0x00000000
        /*01c4*/ 	.short	0x0101
        /*01c6*/ 	.byte	0x3f
	.zero		1


	//   ....[20]....
        /*01c8*/ 	.word	0x00008000
        /*01cc*/ 	.word	0x00000017
        /*01d0*/ 	.word	0x00000030
        /*01d4*/ 	.short	0x010a
        /*01d6*/ 	.byte	0x3f
	.zero		1


	//   ....[21]....
        /*01d8*/ 	.word	0x00008370
        /*01dc*/ 	.word	0x00000003
        /*01e0*/ 	.word	0x00000078
        /*01e4*/ 	.short	0x0101
        /*01e6*/ 	.byte	0x3f
	.zero		1


	//   ....[22]....
        /*01e8*/ 	.word	0x00008ad0
        /*01ec*/ 	.word	0x00000007
        /*01f0*/ 	.word	0x00000000
        /*01f4*/ 	.short	0x010a
        /*01f6*/ 	.byte	0x3f
	.zero		1


	//   ....[23]....
        /*01f8*/ 	.word	0x00008b50
        /*01fc*/ 	.word	0x00000008
        /*0200*/ 	.word	0x00000000
        /*0204*/ 	.short	0x010a
        /*0206*/ 	.byte	0x3f
	.zero		1


	//   ....[24]....
        /*0208*/ 	.word	0x00008be0
        /*020c*/ 	.word	0x00000009
        /*0210*/ 	.word	0x00000000
        /*0214*/ 	.short	0x010a
        /*0216*/ 	.byte	0x3f
	.zero		1


	//   ....[25]....
        /*0218*/ 	.word	0x00008c70
        /*021c*/ 	.word	0x00000008
        /*0220*/ 	.word	0x00000000
        /*0224*/ 	.short	0x010a
        /*0226*/ 	.byte	0x3f
	.zero		1


	//   ....[26]....
        /*0228*/ 	.word	0x00008d00
        /*022c*/ 	.word	0x0000000b
        /*0230*/ 	.word	0x00000000
        /*0234*/ 	.short	0x010a
        /*0236*/ 	.byte	0x3f
	.zero		1


	//   ....[27]....
        /*0238*/ 	.word	0x00008d90
        /*023c*/ 	.word	0x00000003
        /*0240*/ 	.word	0x00000000
        /*0244*/ 	.short	0x010a
        /*0246*/ 	.byte	0x3f
	.zero		1


	//   ....[28]....
        /*0248*/ 	.word	0x00008df0
        /*024c*/ 	.word	0x00000003
        /*0250*/ 	.word	0x00000000
        /*0254*/ 	.short	0x010a
        /*0256*/ 	.byte	0x3f
	.zero		1


	//   ....[29]....
        /*0258*/ 	.word	0x00008e40
        /*025c*/ 	.word	0x00000005
        /*0260*/ 	.word	0x00000000
        /*0264*/ 	.short	0x010a
        /*0266*/ 	.byte	0x3f
	.zero		1


	//   ....[30]....
        /*0268*/ 	.word	0x00008f10
        /*026c*/ 	.word	0x00000017
        /*0270*/ 	.word	0x00000030
        /*0274*/ 	.short	0x010a
        /*0276*/ 	.byte	0x3f
	.zero		1


	//   ....[31]....
        /*0278*/ 	.word	0x00008fe0
        /*027c*/ 	.word	0x00000007
        /*0280*/ 	.word	0x00000000
        /*0284*/ 	.short	0x010a
        /*0286*/ 	.byte	0x3f
	.zero		1


	//   ....[32]....
        /*0288*/ 	.word	0x00009030
        /*028c*/ 	.word	0x00000008
        /*0290*/ 	.word	0x00000000
        /*0294*/ 	.short	0x010a
        /*0296*/ 	.byte	0x3f
	.zero		1


	//   ....[33]....
        /*0298*/ 	.word	0x00009080
        /*029c*/ 	.word	0x00000009
        /*02a0*/ 	.word	0x00000000
        /*02a4*/ 	.short	0x010a
        /*02a6*/ 	.byte	0x3f
	.zero		1


	//   ....[34]....
        /*02a8*/ 	.word	0x000090d0
        /*02ac*/ 	.word	0x00000008
        /*02b0*/ 	.word	0x00000000
        /*02b4*/ 	.short	0x010a
        /*02b6*/ 	.byte	0x3f
	.zero		1


	//   ....[35]....
        /*02b8*/ 	.word	0x00009120
        /*02bc*/ 	.word	0x0000000b
        /*02c0*/ 	.word	0x00000000
        /*02c4*/ 	.short	0x010a
        /*02c6*/ 	.byte	0x3f
	.zero		1


	//----- nvinfo : EIATTR_NUM_MBARRIERS
	.align		4
.L_35:
        /*02c8*/ 	.byte	0x03, 0x38
        /*02ca*/ 	.short	0x000e


	//----- nvinfo : EIATTR_EXIT_INSTR_OFFSETS
	.align		4
        /*02cc*/ 	.byte	0x04, 0x1c
        /*02ce*/ 	.short	(.L_37 - .L_36)


	//   ....[0]....
.L_36:
        /*02d0*/ 	.word	0x00000990


	//   ....[1]....
        /*02d4*/ 	.word	0x000011a0


	//   ....[2]....
        /*02d8*/ 	.word	0x00007710


	//   ....[3]....
        /*02dc*/ 	.word	0x00007c70


	//   ....[4]....
        /*02e0*/ 	.word	0x00008de0


	//----- nvinfo : EIATTR_MAX_THREADS
	.align		4
.L_37:
        /*02e4*/ 	.byte	0x04, 0x05
        /*02e6*/ 	.short	(.L_39 - .L_38)
.L_38:
        /*02e8*/ 	.word	0x00000180
        /*02ec*/ 	.word	0x00000001
        /*02f0*/ 	.word	0x00000001


	//----- nvinfo : EIATTR_CRS_STACK_SIZE
	.align		4
.L_39:
        /*02f4*/ 	.byte	0x04, 0x1e
        /*02f6*/ 	.short	(.L_41 - .L_40)
.L_40:
        /*02f8*/ 	.word	0x00000000


	//----- nvinfo : EIATTR_CBANK_PARAM_SIZE
	.align		4
.L_41:
        /*02fc*/ 	.byte	0x03, 0x19
        /*02fe*/ 	.short	0x0470


	//----- nvinfo : EIATTR_PARAM_CBANK
	.align		4
        /*0300*/ 	.byte	0x04, 0x0a
        /*0302*/ 	.short	(.L_43 - .L_42)
	.align		4
.L_42:
        /*0304*/ 	.word	index@(.nv.constant0._ZN7cutlass13device_kernelINS_4gemm6kernel13GemmUniversalIN4cute5tupleIJiiiiEEENS1_10collective13CollectiveMmaINS1_34MainloopSm90TmaGmmaWarpSpecializedILi6ENS5_IJNS4_1CILi2EEENSA_ILi1EEESC_EEENS1_35KernelTmaWarpSpecializedCooperativeEEENS5_IJNSA_ILi128EEENSA_ILi160EEESG_EEEaNS5_IJlSC_lEEEaSJ_NS4_8TiledMMAINS4_8MMA_AtomIJNS4_4SM904GMMA26MMA_64x32x32_S32S8S8_SS_TNEEEENS4_6LayoutISD_NS5_IJSC_NSA_ILi0EEESR_EEEEENS5_IJNS4_10UnderscoreESU_SU_EEEEENS4_13SM90_TMA_LOADENS4_14ComposedLayoutINS4_7SwizzleILi3ELi4ELi3EEENS4_18smem_ptr_flag_bitsILi8EEENSQ_INS5_IJNSA_ILi8EEESG_EEENS5_IJSG_SC_EEEEEEEvNS4_8identityENS4_23SM90_TMA_LOAD_MULTICASTES17_vS18_EENS_8epilogue10collective6detail29Sm90TmaWarpSpecializedAdapterINS1C_15DefaultEpilogueIaSJ_SJ_NS1B_6thread17LinearCombinationIaLi1EiiLNS1G_9ScaleType4KindE0ELNS_15FloatRoundStyleE2EaEENS1_15EpilogueDefaultEEEEEvvEEEEvNT_6ParamsE)
        /*0308*/ 	.short	0x0210
        /*030a*/ 	.short	0x0470


	//----- nvinfo : EIATTR_SW_WAR
	.align		4
.L_43:
        /*030c*/ 	.byte	0x04, 0x36
        /*030e*/ 	.short	(.L_45 - .L_44)
.L_44:
        /*0310*/ 	.word	0x00000008
.L_45:


//--------------------- .nv.callgraph             --------------------------
	.section	.nv.callgraph,"",@"SHT_CUDA_CALLGRAPH"
	.align	4
	.sectionentsize	8
	.align		4
        /*0000*/ 	.word	0x00000000
	.align		4
        /*0004*/ 	.word	0xffffffff
	.align		4
        /*0008*/ 	.word	index@(_ZN7cutlass13device_kernelINS_4gemm6kernel13GemmUniversalIN4cute5tupleIJiiiiEEENS1_10collective13CollectiveMmaINS1_34MainloopSm90TmaGmmaWarpSpecializedILi6ENS5_IJNS4_1CILi2EEENSA_ILi1EEESC_EEENS1_35KernelTmaWarpSpecializedCooperativeEEENS5_IJNSA_ILi128EEENSA_ILi160EEESG_EEEaNS5_IJlSC_lEEEaSJ_NS4_8TiledMMAINS4_8MMA_AtomIJNS4_4SM904GMMA26MMA_64x32x32_S32S8S8_SS_TNEEEENS4_6LayoutISD_NS5_IJSC_NSA_ILi0EEESR_EEEEENS5_IJNS4_10UnderscoreESU_SU_EEEEENS4_13SM90_TMA_LOADENS4_14ComposedLayoutINS4_7SwizzleILi3ELi4ELi3EEENS4_18smem_ptr_flag_bitsILi8EEENSQ_INS5_IJNSA_ILi8EEESG_EEENS5_IJSG_SC_EEEEEEEvNS4_8identityENS4_23SM90_TMA_LOAD_MULTICASTES17_vS18_EENS_8epilogue10collective6detail29Sm90TmaWarpSpecializedAdapterINS1C_15DefaultEpilogueIaSJ_SJ_NS1B_6thread17LinearCombinationIaLi1EiiLNS1G_9ScaleType4KindE0ELNS_15FloatRoundStyleE2EaEENS1_15EpilogueDefaultEEEEEvvEEEEvNT_6ParamsE)
	.align		4
        /*000c*/ 	.word	index@(__assertfail)
	.align		4
        /*0010*/ 	.word	0x00000000
	.align		4
        /*0014*/ 	.word	0xfffffffe
	.align		4
        /*0018*/ 	.word	0x00000000
	.align		4
        /*001c*/ 	.word	0xfffffffd
	.align		4
        /*0020*/ 	.word	0x00000000
	.align		4
        /*0024*/ 	.word	0xfffffffc


//--------------------- .nv.constant4             --------------------------
	.section	.nv.constant4,"a",@progbits
	.align	8
	.align		8
.nv.constant4:
        /*0000*/ 	.dword	__assertfail
	.align		8
        /*0008*/ 	.dword	__unnamed_1
	.align		8
        /*0010*/ 	.dword	_ZN40_INTERNAL_283b9a35_4_k_cu_a60cc371_108444cuda3std3__45__cpo5beginE
	.align		8
        /*0018*/ 	.dword	_ZN40_INTERNAL_283b9a35_4_k_cu_a60cc371_108444cuda3std3__45__cpo3endE
	.align		8
        /*0020*/ 	.dword	_ZN40_INTERNAL_283b9a35_4_k_cu_a60cc371_108444cuda3std3__45__cpo6cbeginE
	.align		8
        /*0028*/ 	.dword	_ZN40_INTERNAL_283b9a35_4_k_cu_a60cc371_108444cuda3std3__45__cpo4cendE
	.align		8
        /*0030*/ 	.dword	_ZN40_INTERNAL_283b9a35_4_k_cu_a60cc371_108444cuda3std3__442_GLOBAL__N__283b9a35_4_k_cu_a60cc371_108446ignoreE
	.align		8
        /*0038*/ 	.dword	_ZN40_INTERNAL_283b9a35_4_k_cu_a60cc371_108444cuda3std3__419piecewise_constructE
	.align		8
        /*0040*/ 	.dword	_ZN40_INTERNAL_283b9a35_4_k_cu_a60cc371_108444cuda3std3__48in_placeE
	.align		8
        /*0048*/ 	.dword	_ZN40_INTERNAL_283b9a35_4_k_cu_a60cc371_108444cuda3std6ranges3__45__cpo4swapE
	.align		8
        /*0050*/ 	.dword	_ZN40_INTERNAL_283b9a35_4_k_cu_a60cc371_108444cuda3std6ranges3__45__cpo9iter_moveE
	.align		8
        /*0058*/ 	.dword	_ZN40_INTERNAL_283b9a35_4_k_cu_a60cc371_108444cute7productE
	.align		8
        /*0060*/ 	.dword	_ZN40_INTERNAL_283b9a35_4_k_cu_a60cc371_108444cute1_E
	.align		8
        /*0068*/ 	.dword	$str$22
	.align		8
        /*0070*/ 	.dword	$str$23


//--------------------- .text._ZN7cutlass13device_kernelINS_4gemm6kernel13GemmUniversalIN4cute5tupleIJiiiiEEENS1_10collective13CollectiveMmaINS1_34MainloopSm90TmaGmmaWarpSpecializedILi6ENS5_IJNS4_1CILi2EEENSA_ILi1EEESC_EEENS1_35KernelTmaWarpSpecializedCooperativeEEENS5_IJNSA_ILi128EEENSA_ILi160EEESG_EEEaNS5_IJlSC_lEEEaSJ_NS4_8TiledMMAINS4_8MMA_AtomIJNS4_4SM904GMMA26MMA_64x32x32_S32S8S8_SS_TNEEEENS4_6LayoutISD_NS5_IJSC_NSA_ILi0EEESR_EEEEENS5_IJNS4_10UnderscoreESU_SU_EEEEENS4_13SM90_TMA_LOADENS4_14ComposedLayoutINS4_7SwizzleILi3ELi4ELi3EEENS4_18smem_ptr_flag_bitsILi8EEENSQ_INS5_IJNSA_ILi8EEESG_EEENS5_IJSG_SC_EEEEEEEvNS4_8identityENS4_23SM90_TMA_LOAD_MULTICASTES17_vS18_EENS_8epilogue10collective6detail29Sm90TmaWarpSpecializedAdapterINS1C_15DefaultEpilogueIaSJ_SJ_NS1B_6thread17LinearCombinationIaLi1EiiLNS1G_9ScaleType4KindE0ELNS_15FloatRoundStyleE2EaEENS1_15EpilogueDefaultEEEEEvvEEEEvNT_6ParamsE --------------------------
	.section	.text._ZN7cutlass13device_kernelINS_4gemm6kernel13GemmUniversalIN4cute5tupleIJiiiiEEENS1_10collective13CollectiveMmaINS1_34MainloopSm90TmaGmmaWarpSpecializedILi6ENS5_IJNS4_1CILi2EEENSA_ILi1EEESC_EEENS1_35KernelTmaWarpSpecializedCooperativeEEENS5_IJNSA_ILi128EEENSA_ILi160EEESG_EEEaNS5_IJlSC_lEEEaSJ_NS4_8TiledMMAINS4_8MMA_AtomIJNS4_4SM904GMMA26MMA_64x32x32_S32S8S8_SS_TNEEEENS4_6LayoutISD_NS5_IJSC_NSA_ILi0EEESR_EEEEENS5_IJNS4_10UnderscoreESU_SU_EEEEENS4_13SM90_TMA_LOADENS4_14ComposedLayoutINS4_7SwizzleILi3ELi4ELi3EEENS4_18smem_ptr_flag_bitsILi8EEENSQ_INS5_IJNSA_ILi8EEESG_EEENS5_IJSG_SC_EEEEEEEvNS4_8identityENS4_23SM90_TMA_LOAD_MULTICASTES17_vS18_EENS_8epilogue10collective6detail29Sm90TmaWarpSpecializedAdapterINS1C_15DefaultEpilogueIaSJ_SJ_NS1B_6thread17LinearCombinationIaLi1EiiLNS1G_9ScaleType4KindE0ELNS_15FloatRoundStyleE2EaEENS1_15EpilogueDefaultEEEEEvvEEEEvNT_6ParamsE,"ax",@progbits
	.align	128
.text._ZN7cutlass13device_kernelINS_4gemm6kernel13GemmUniversalIN4cute5tupleIJiiiiEEENS1_10collective13CollectiveMmaINS1_34MainloopSm90TmaGmmaWarpSpecializedILi6ENS5_IJNS4_1CILi2EEENSA_ILi1EEESC_EEENS1_35KernelTmaWarpSpecializedCooperativeEEENS5_IJNSA_ILi128EEENSA_ILi160EEESG_EEEaNS5_IJlSC_lEEEaSJ_NS4_8TiledMMAINS4_8MMA_AtomIJNS4_4SM904GMMA26MMA_64x32x32_S32S8S8_SS_TNEEEENS4_6LayoutISD_NS5_IJSC_NSA_ILi0EEESR_EEEEENS5_IJNS4_10UnderscoreESU_SU_EEEEENS4_13SM90_TMA_LOADENS4_14ComposedLayoutINS4_7SwizzleILi3ELi4ELi3EEENS4_18smem_ptr_flag_bitsILi8EEENSQ_INS5_IJNSA_ILi8EEESG_EEENS5_IJSG_SC_EEEEEEEvNS4_8identityENS4_23SM90_TMA_LOAD_MULTICASTES17_vS18_EENS_8epilogue10collective6detail29Sm90TmaWarpSpecializedAdapterINS1C_15DefaultEpilogueIaSJ_SJ_NS1B_6thread17LinearCombinationIaLi1EiiLNS1G_9ScaleType4KindE0ELNS_15FloatRoundStyleE2EaEENS1_15EpilogueDefaultEEEEEvvEEEEvNT_6ParamsE:
        .type           _ZN7cutlass13device_kernelINS_4gemm6kernel13GemmUniversalIN4cute5tupleIJiiiiEEENS1_10collective13CollectiveMmaINS1_34MainloopSm90TmaGmmaWarpSpecializedILi6ENS5_IJNS4_1CILi2EEENSA_ILi1EEESC_EEENS1_35KernelTmaWarpSpecializedCooperativeEEENS5_IJNSA_ILi128EEENSA_ILi160EEESG_EEEaNS5_IJlSC_lEEEaSJ_NS4_8TiledMMAINS4_8MMA_AtomIJNS4_4SM904GMMA26MMA_64x32x32_S32S8S8_SS_TNEEEENS4_6LayoutISD_NS5_IJSC_NSA_ILi0EEESR_EEEEENS5_IJNS4_10UnderscoreESU_SU_EEEEENS4_13SM90_TMA_LOADENS4_14ComposedLayoutINS4_7SwizzleILi3ELi4ELi3EEENS4_18smem_ptr_flag_bitsILi8EEENSQ_INS5_IJNSA_ILi8EEESG_EEENS5_IJSG_SC_EEEEEEEvNS4_8identityENS4_23SM90_TMA_LOAD_MULTICASTES17_vS18_EENS_8epilogue10collective6detail29Sm90TmaWarpSpecializedAdapterINS1C_15DefaultEpilogueIaSJ_SJ_NS1B_6thread17LinearCombinationIaLi1EiiLNS1G_9ScaleType4KindE0ELNS_15FloatRoundStyleE2EaEENS1_15EpilogueDefaultEEEEEvvEEEEvNT_6ParamsE,@function
        .size           _ZN7cutlass13device_kernelINS_4gemm6kernel13GemmUniversalIN4cute5tupleIJiiiiEEENS1_10collective13CollectiveMmaINS1_34MainloopSm90TmaGmmaWarpSpecializedILi6ENS5_IJNS4_1CILi2EEENSA_ILi1EEESC_EEENS1_35KernelTmaWarpSpecializedCooperativeEEENS5_IJNSA_ILi128EEENSA_ILi160EEESG_EEEaNS5_IJlSC_lEEEaSJ_NS4_8TiledMMAINS4_8MMA_AtomIJNS4_4SM904GMMA26MMA_64x32x32_S32S8S8_SS_TNEEEENS4_6LayoutISD_NS5_IJSC_NSA_ILi0EEESR_EEEEENS5_IJNS4_10UnderscoreESU_SU_EEEEENS4_13SM90_TMA_LOADENS4_14ComposedLayoutINS4_7SwizzleILi3ELi4ELi3EEENS4_18smem_ptr_flag_bitsILi8EEENSQ_INS5_IJNSA_ILi8EEESG_EEENS5_IJSG_SC_EEEEEEEvNS4_8identityENS4_23SM90_TMA_LOAD_MULTICASTES17_vS18_EENS_8epilogue10collective6detail29Sm90TmaWarpSpecializedAdapterINS1C_15DefaultEpilogueIaSJ_SJ_NS1B_6thread17LinearCombinationIaLi1EiiLNS1G_9ScaleType4KindE0ELNS_15FloatRoundStyleE2EaEENS1_15EpilogueDefaultEEEEEvvEEEEvNT_6ParamsE,(.L_x_239 - _ZN7cutlass13device_kernelINS_4gemm6kernel13GemmUniversalIN4cute5tupleIJiiiiEEENS1_10collective13CollectiveMmaINS1_34MainloopSm90TmaGmmaWarpSpecializedILi6ENS5_IJNS4_1CILi2EEENSA_ILi1EEESC_EEENS1_35KernelTmaWarpSpecializedCooperativeEEENS5_IJNSA_ILi128EEENSA_ILi160EEESG_EEEaNS5_IJlSC_lEEEaSJ_NS4_8TiledMMAINS4_8MMA_AtomIJNS4_4SM904GMMA26MMA_64x32x32_S32S8S8_SS_TNEEEENS4_6LayoutISD_NS5_IJSC_NSA_ILi0EEESR_EEEEENS5_IJNS4_10UnderscoreESU_SU_EEEEENS4_13SM90_TMA_LOADENS4_14ComposedLayoutINS4_7SwizzleILi3ELi4ELi3EEENS4_18smem_ptr_flag_bitsILi8EEENSQ_INS5_IJNSA_ILi8EEESG_EEENS5_IJSG_SC_EEEEEEEvNS4_8identityENS4_23SM90_TMA_LOAD_MULTICASTES17_vS18_EENS_8epilogue10collective6detail29Sm90TmaWarpSpecializedAdapterINS1C_15DefaultEpilogueIaSJ_SJ_NS1B_6thread17LinearCombinationIaLi1EiiLNS1G_9ScaleType4KindE0ELNS_15FloatRoundStyleE2EaEENS1_15EpilogueDefaultEEEEEvvEEEEvNT_6ParamsE)
        .other          _ZN7cutlass13device_kernelINS_4gemm6kernel13GemmUniversalIN4cute5tupleIJiiiiEEENS1_10collective13CollectiveMmaINS1_34MainloopSm90TmaGmmaWarpSpecializedILi6ENS5_IJNS4_1CILi2EEENSA_ILi1EEESC_EEENS1_35KernelTmaWarpSpecializedCooperativeEEENS5_IJNSA_ILi128EEENSA_ILi160EEESG_EEEaNS5_IJlSC_lEEEaSJ_NS4_8TiledMMAINS4_8MMA_AtomIJNS4_4SM904GMMA26MMA_64x32x32_S32S8S8_SS_TNEEEENS4_6LayoutISD_NS5_IJSC_NSA_ILi0EEESR_EEEEENS5_IJNS4_10UnderscoreESU_SU_EEEEENS4_13SM90_TMA_LOADENS4_14ComposedLayoutINS4_7SwizzleILi3ELi4ELi3EEENS4_18smem_ptr_flag_bitsILi8EEENSQ_INS5_IJNSA_ILi8EEESG_EEENS5_IJSG_SC_EEEEEEEvNS4_8identityENS4_23SM90_TMA_LOAD_MULTICASTES17_vS18_EENS_8epilogue10collective6detail29Sm90TmaWarpSpecializedAdapterINS1C_15DefaultEpilogueIaSJ_SJ_NS1B_6thread17LinearCombinationIaLi1EiiLNS1G_9ScaleType4KindE0ELNS_15FloatRoundStyleE2EaEENS1_15EpilogueDefaultEEEEEvvEEEEvNT_6ParamsE,@"STO_CUDA_ENTRY STV_DEFAULT"
_ZN7cutlass13device_kernelINS_4gemm6kernel13GemmUniversalIN4cute5tupleIJiiiiEEENS1_10collective13CollectiveMmaINS1_34MainloopSm90TmaGmmaWarpSpecializedILi6ENS5_IJNS4_1CILi2EEENSA_ILi1EEESC_EEENS1_35KernelTmaWarpSpecializedCooperativeEEENS5_IJNSA_ILi128EEENSA_ILi160EEESG_EEEaNS5_IJlSC_lEEEaSJ_NS4_8TiledMMAINS4_8MMA_AtomIJNS4_4SM904GMMA26MMA_64x32x32_S32S8S8_SS_TNEEEENS4_6LayoutISD_NS5_IJSC_NSA_ILi0EEESR_EEEEENS5_IJNS4_10UnderscoreESU_SU_EEEEENS4_13SM90_TMA_LOADENS4_14ComposedLayoutINS4_7SwizzleILi3ELi4ELi3EEENS4_18smem_ptr_flag_bitsILi8EEENSQ_INS5_IJNSA_ILi8EEESG_EEENS5_IJSG_SC_EEEEEEEvNS4_8identityENS4_23SM90_TMA_LOAD_MULTICASTES17_vS18_EENS_8epilogue10collective6detail29Sm90TmaWarpSpecializedAdapterINS1C_15DefaultEpilogueIaSJ_SJ_NS1B_6thread17LinearCombinationIaLi1EiiLNS1G_9ScaleType4KindE0ELNS_15FloatRoundStyleE2EaEENS1_15EpilogueDefaultEEEEEvvEEEEvNT_6ParamsE:
[----:B------:R-:W0:Y:S01]  /*0000*/  LDC R1, c[0x0][0x28] ;  /* 0x00000a00ff017b82 */ /* 0x000e220000000800 */
[----:B------:R-:W1:Y:S01]  /*0010*/  S2R R18, SR_TID.X ;  /* 0x0000000000127919 */ /* 0x000e620000002100 */
[----:B------:R-:W-:Y:S01]  /*0020*/  ELECT P0, URZ, PT ;  /* 0x00000000003f782f */ /* 0x000fe20003800000 */
[----:B------:R-:W-:Y:S01]  /*0030*/  BSSY B0, `(.L_x_0) ;  /* 0x000000f000007945 */ /* 0x000fe20003800000 */
[--C-:B-1----:R-:W-:Y:S02]  /*0040*/  SHF.R.U32.HI R0, RZ, 0x5, R18.reuse ;  /* 0x00000005ff007819 */ /* 0x102fe40000011612 */
[----:B------:R-:W-:-:S03]  /*0050*/  SHF.R.U32.HI R3, RZ, 0x7, R18 ;  /* 0x00000007ff037819 */ /* 0x000fc60000011612 */
[----:B------:R-:W1:Y:S04]  /*0060*/  SHFL.IDX PT, R2, R0, RZ, 0x1f ;  /* 0x00001fff00027589 */ /* 0x000e6800000e0000 */
[----:B------:R2:W3:Y:S01]  /*0070*/  SHFL.IDX PT, R5, R3, RZ, 0x1f ;  /* 0x00001fff03057589 */ /* 0x0004e200000e0000 */
[----:B-1----:R-:W-:-:S13]  /*0080*/  ISETP.NE.OR P0, PT, R2, RZ, !P0 ;  /* 0x000000ff0200720c */ /* 0x002fda0004705670 */
[----:B0-23--:R-:W-:Y:S05]  /*0090*/  @P0 BRA `(.L_x_1) ;  /* 0x0000000000200947 */ /* 0x00dfea0003800000 */
[----:B------:R-:W-:Y:S02]  /*00a0*/  ULDC.64 UR4, c[0x0][0x198] ;  /* 0x0000660000047ab9 */ /* 0x000fe40000000a00 */
[----:B------:R-:W-:Y:S02]  /*00b0*/  UIADD3 UR6, UP0, UR4, 0xf0, URZ ;  /* 0x000000f004067890 */ /* 0x000fe4000ff1e03f */
[----:B------:R-:W-:Y:S02]  /*00c0*/  UIADD3 UR4, UP1, UR4, 0x1f0, URZ ;  /* 0x000001f004047890 */ /* 0x000fe4000ff3e03f */
[----:B------:R-:W-:Y:S02]  /*00d0*/  UIADD3.X UR7, URZ, UR5, URZ, UP0, !UPT ;  /* 0x000000053f077290 */ /* 0x000fe400087fe43f */
[----:B------:R-:W-:-:S07]  /*00e0*/  UIADD3.X UR5, URZ, UR5, URZ, UP1, !UPT ;  /* 0x000000053f057290 */ /* 0x000fce0008ffe43f */
[----:B------:R0:W-:Y:S02]  /*00f0*/  UTMACCTL.PF [UR6] ;  /* 0x00000000060079b9 */ /* 0x0001e40008040000 */
[----:B------:R0:W-:Y:S02]  /*0100*/  UTMACCTL.PF [UR4] ;  /* 0x00000000040079b9 */ /* 0x0001e40008040000 */
[----:B0-----:R-:W-:Y:S01]  /*0110*/  NOP ;  /* 0x0000000000007918 */ /* 0x001fe20000000000 */
.L_x_1:
[----:B------:R-:W-:Y:S05]  /*0120*/  BSYNC B0 ;  /* 0x0000000000007941 */ /* 0x000fea0003800000 */
.L_x_0:
[----:B------:R-:W0:Y:S02]  /*0130*/  SHFL.IDX PT, R3, R0, RZ, 0x1f ;  /* 0x00001fff00037589 */ /* 0x000e2400000e0000 */
[----:B0-----:R-:W-:-:S13]  /*0140*/  ISETP.NE.AND P0, PT, R3, RZ, PT ;  /* 0x000000ff0300720c */ /* 0x001fda0003f05270 */
[----:B------:R-:W-:Y:S05]  /*0150*/  @P0 BRA `(.L_x_2) ;  /* 0x0000000000680947 */ /* 0x000fea0003800000 */
[----:B------:R-:W0:Y:S01]  /*0160*/  S2UR UR8, SR_CgaCtaId ;  /* 0x00000000000879c3 */ /* 0x000e220000008800 */
[----:B------:R-:W-:Y:S01]  /*0170*/  UMOV UR4, 0x400 ;  /* 0x0000040000047882 */ /* 0x000fe20000000000 */
[----:B------:R-:W-:Y:S01]  /*0180*/  UMOV UR5, 0x1 ;  /* 0x0000000100057882 */ /* 0x000fe20000000000 */
[----:B------:R-:W-:Y:S01]  /*0190*/  UMOV UR6, 0x4 ;  /* 0x0000000400067882 */ /* 0x000fe20000000000 */
[----:B------:R-:W-:Y:S01]  /*01a0*/  ELECT P0, URZ, PT ;  /* 0x00000000003f782f */ /* 0x000fe20003800000 */
[----:B------:R-:W-:-:S04]  /*01b0*/  UIADD3 UR6, -UR6, 0x100000, URZ ;  /* 0x0010000006067890 */ /* 0x000fc8000fffe13f */
[----:B------:R-:W-:Y:S02]  /*01c0*/  USHF.L.U32 UR7, UR6, 0xb, URZ ;  /* 0x0000000b06077899 */ /* 0x000fe4000800063f */
[----:B------:R-:W-:Y:S02]  /*01d0*/  USHF.L.U32 UR6, UR6, 0x1, URZ ;  /* 0x0000000106067899 */ /* 0x000fe4000800063f */
[----:B0-----:R-:W-:Y:S02]  /*01e0*/  ULEA UR8, UR8, UR4, 0x18 ;  /* 0x0000000408087291 */ /* 0x001fe4000f8ec03f */
[----:B------:R-:W-:-:S04]  /*01f0*/  UIADD3 UR4, -UR5, 0x100000, URZ ;  /* 0x0010000005047890 */ /* 0x000fc8000fffe13f */
[----:B------:R-:W-:Y:S02]  /*0200*/  USHF.L.U32 UR5, UR4, 0xb, URZ ;  /* 0x0000000b04057899 */ /* 0x000fe4000800063f */
[----:B------:R-:W-:Y:S01]  /*0210*/  USHF.L.U32 UR4, UR4, 0x1, URZ ;  /* 0x0000000104047899 */ /* 0x000fe2000800063f */
[----:B------:R-:W0:Y:S11]  /*0220*/  FENCE.VIEW.ASYNC.S ;  /* 0x00000000000073c6 */ /* 0x000e360000000000 */
[----:B0-----:R0:W1:Y:S01]  /*0230*/  SYNCS.EXCH.64 URZ, [UR8], UR4 ;  /* 0x00000004083f75b2 */ /* 0x0010620008000100 */
[----:B------:R0:W2:Y:S01]  /*0240*/  SYNCS.EXCH.64 URZ, [UR8+0x30], UR6 ;  /* 0x00003006083f75b2 */ /* 0x0000a20008000100 */
[----:B------:R0:W3:Y:S01]  /*0250*/  SYNCS.EXCH.64 URZ, [UR8+0x8], UR4 ;  /* 0x00000804083f75b2 */ /* 0x0000e20008000100 */
[----:B------:R0:W4:Y:S01]  /*0260*/  SYNCS.EXCH.64 URZ, [UR8+0x38], UR6 ;  /* 0x00003806083f75b2 */ /* 0x0001220008000100 */
[----:B------:R0:W0:Y:S01]  /*0270*/  SYNCS.EXCH.64 URZ, [UR8+0x10], UR4 ;  /* 0x00001004083f75b2 */ /* 0x0000220008000100 */
[----:B------:R0:W0:Y:S01]  /*0280*/  SYNCS.EXCH.64 URZ, [UR8+0x40], UR6 ;  /* 0x00004006083f75b2 */ /* 0x0000220008000100 */
[----:B------:R0:W0:Y:S01]  /*0290*/  SYNCS.EXCH.64 URZ, [UR8+0x18], UR4 ;  /* 0x00001804083f75b2 */ /* 0x0000220008000100 */
[----:B------:R0:W0:Y:S01]  /*02a0*/  SYNCS.EXCH.64 URZ, [UR8+0x48], UR6 ;  /* 0x00004806083f75b2 */ /* 0x0000220008000100 */
[----:B------:R0:W0:Y:S01]  /*02b0*/  SYNCS.EXCH.64 URZ, [UR8+0x20], UR4 ;  /* 0x00002004083f75b2 */ /* 0x0000220008000100 */
[----:B------:R0:W0:Y:S01]  /*02c0*/  SYNCS.EXCH.64 URZ, [UR8+0x50], UR6 ;  /* 0x00005006083f75b2 */ /* 0x0000220008000100 */
[----:B------:R0:W0:Y:S01]  /*02d0*/  SYNCS.EXCH.64 URZ, [UR8+0x28], UR4 ;  /* 0x00002804083f75b2 */ /* 0x0000220008000100 */
[----:B------:R0:W0:Y:S01]  /*02e0*/  SYNCS.EXCH.64 URZ, [UR8+0x58], UR6 ;  /* 0x00005806083f75b2 */ /* 0x0000220008000100 */
[----:B------:R-:W-:Y:S01]  /*02f0*/  NOP ;  /* 0x0000000000007918 */ /* 0x000fe20000000000 */
.L_x_2:
[----:B------:R-:W-:Y:S01]  /*0300*/  SHF.R.S32.HI R7, RZ, 0x1f, R18 ;  /* 0x0000001fff077819 */ /* 0x000fe20000011412 */
[----:B------:R-:W5:Y:S01]  /*0310*/  SHFL.IDX PT, R0, R0, RZ, 0x1f ;  /* 0x00001fff00007589 */ /* 0x000f6200000e0000 */
[----:B0-----:R-:W0:Y:S01]  /*0320*/  S2UR UR8, SR_CTAID.X ;  /* 0x00000000000879c3 */ /* 0x001e220000002500 */
[----:B------:R-:W-:Y:S02]  /*0330*/  ELECT P0, URZ, PT ;  /* 0x00000000003f782f */ /* 0x000fe40003800000 */
[----:B------:R-:W-:Y:S01]  /*0340*/  LEA.HI R7, R7, R18, RZ, 0x7 ;  /* 0x0000001207077211 */ /* 0x000fe200078f38ff */
[----:B------:R-:W1:Y:S01]  /*0350*/  S2R R4, SR_CTAID.Y ;  /* 0x0000000000047919 */ /* 0x000e620000002600 */
[----:B------:R-:W-:Y:S01]  /*0360*/  SHF.R.S32.HI R8, RZ, 0x1f, R3 ;  /* 0x0000001fff087819 */ /* 0x000fe20000011403 */
[----:B------:R-:W-:Y:S01]  /*0370*/  ULDC UR4, c[0x0][0x150] ;  /* 0x0000540000047ab9 */ /* 0x000fe20000000800 */
[----:B------:R-:W-:Y:S01]  /*0380*/  LOP3.LUT R7, R7, 0xffffff80, RZ, 0xc0, !PT ;  /* 0xffffff8007077812 */ /* 0x000fe200078ec0ff */
[----:B------:R-:W-:Y:S01]  /*0390*/  NOP ;  /* 0x0000000000007918 */ /* 0x000fe20000000000 */
[----:B------:R-:W-:Y:S01]  /*03a0*/  LEA.HI R8, R8, R3, RZ, 0x2 ;  /* 0x0000000308087211 */ /* 0x000fe200078f10ff */
[----:B------:R-:W2:Y:S01]  /*03b0*/  LDC R10, c[0x0][0x144] ;  /* 0x00005100ff0a7b82 */ /* 0x000ea20000000800 */
[----:B------:R-:W-:Y:S01]  /*03c0*/  NOP ;  /* 0x0000000000007918 */ /* 0x000fe20000000000 */
[----:B------:R-:W-:Y:S01]  /*03d0*/  IMAD.IADD R6, R18, 0x1, -R7 ;  /* 0x0000000112067824 */ /* 0x000fe200078e0a07 */
[----:B------:R-:W-:Y:S01]  /*03e0*/  LOP3.LUT R8, R8, 0x3ffffffc, RZ, 0xc0, !PT ;  /* 0x3ffffffc08087812 */ /* 0x000fe200078ec0ff */
[----:B------:R-:W-:Y:S01]  /*03f0*/  IMAD.MOV.U32 R23, RZ, RZ, 0x1 ;  /* 0x00000001ff177424 */ /* 0x000fe200078e00ff */
[----:B------:R-:W-:-:S02]  /*0400*/  ISETP.NE.AND P3, PT, R5, RZ, PT ;  /* 0x000000ff0500720c */ /* 0x000fc40003f65270 */
[----:B------:R-:W-:Y:S01]  /*0410*/  SHF.R.S32.HI R7, RZ, 0x1f, R6 ;  /* 0x0000001fff077819 */ /* 0x000fe20000011406 */
[----:B------:R-:W-:Y:S01]  /*0420*/  IMAD.IADD R8, R3, 0x1, -R8 ;  /* 0x0000000103087824 */ /* 0x000fe200078e0a08 */
[----:B------:R-:W3:Y:S02]  /*0430*/  LDC R13, c[0x0][0x140] ;  /* 0x00005000ff0d7b82 */ /* 0x000ee40000000800 */
[----:B------:R-:W-:Y:S02]  /*0440*/  LEA.HI R7, R7, R6, RZ, 0x3 ;  /* 0x0000000607077211 */ /* 0x000fe400078f18ff */
[----:B-----5:R-:W-:Y:S02]  /*0450*/  ISETP.NE.OR P0, PT, R0, RZ, !P0 ;  /* 0x000000ff0000720c */ /* 0x020fe40004705670 */
[--C-:B------:R-:W-:Y:S02]  /*0460*/  SHF.R.S32.HI R0, RZ, 0x3, R7.reuse ;  /* 0x00000003ff007819 */ /* 0x100fe40000011407 */
[----:B------:R-:W-:-:S02]  /*0470*/  SHF.R.S32.HI R7, RZ, 0x1f, R7 ;  /* 0x0000001fff077819 */ /* 0x000fc40000011407 */
[----:B0-----:R-:W-:Y:S02]  /*0480*/  I2FP.F32.U32 R9, UR8 ;  /* 0x0000000800097c45 */ /* 0x001fe40008201000 */
[----:B------:R-:W-:-:S03]  /*0490*/  LEA.HI R7, R7, R0, RZ, 0x2 ;  /* 0x0000000007077211 */ /* 0x000fc600078f10ff */
[----:B------:R-:W-:Y:S01]  /*04a0*/  FMUL R9, R9, UR4 ;  /* 0x0000000409097c20 */ /* 0x000fe20008400000 */
[----:B------:R-:W-:Y:S01]  /*04b0*/  LOP3.LUT R7, R7, 0xfffffffc, RZ, 0xc0, !PT ;  /* 0xfffffffc07077812 */ /* 0x000fe200078ec0ff */
[----:B------:R-:W-:Y:S01]  /*04c0*/  VOTEU.ALL UP0, P0 ;  /* 0x00000000003f7886 */ /* 0x000fe20000000000 */
[----:B-1----:R-:W-:Y:S01]  /*04d0*/  I2FP.F32.U32 R3, R4 ;  /* 0x0000000400037245 */ /* 0x002fe20000201000 */
[----:B------:R-:W-:Y:S01]  /*04e0*/  ULDC UR4, c[0x0][0x154] ;  /* 0x0000550000047ab9 */ /* 0x000fe20000000800 */
[----:B------:R-:W-:Y:S01]  /*04f0*/  VOTEU.ALL UP1, P0 ;  /* 0x00000000003f7886 */ /* 0x000fe20000020000 */
[----:B------:R-:W0:Y:S01]  /*0500*/  F2I.U32.TRUNC.NTZ R9, R9 ;  /* 0x0000000900097305 */ /* 0x000e22000020f000 */
[----:B------:R-:W-:Y:S01]  /*0510*/  IMAD.IADD R7, R0, 0x1, -R7 ;  /* 0x0000000100077824 */ /* 0x000fe200078e0a07 */
[----:B------:R-:W1:Y:S01]  /*0520*/  @!UP0 S2UR UR7, SR_CgaCtaId ;  /* 0x00000000000789c3 */ /* 0x000e620000008800 */
[----:B------:R-:W-:Y:S01]  /*0530*/  FMUL R12, R3, UR4 ;  /* 0x00000004030c7c20 */ /* 0x000fe20008400000 */
[----:B------:R-:W-:Y:S01]  /*0540*/  UMOV UR4, 0x20 ;  /* 0x0000002000047882 */ /* 0x000fe20000000000 */
[----:B------:R-:W-:Y:S01]  /*0550*/  IMAD R8, R8, 0x4, R7 ;  /* 0x0000000408087824 */ /* 0x000fe200078e0207 */
[----:B------:R-:W-:Y:S01]  /*0560*/  @!UP0 UMOV UR6, 0x400 ;  /* 0x0000040000068882 */ /* 0x000fe20000000000 */
[----:B------:R-:W-:-:S04]  /*0570*/  @!UP0 UIADD3 UR4, -UR4, 0x100000, URZ ;  /* 0x0010000004048890 */ /* 0x000fc8000fffe13f */
[----:B------:R-:W-:Y:S02]  /*0580*/  @!UP0 USHF.L.U32 UR5, UR4, 0xb, URZ ;  /* 0x0000000b04058899 */ /* 0x000fe4000800063f */
[----:B------:R-:W-:Y:S01]  /*0590*/  @!UP0 USHF.L.U32 UR4, UR4, 0x1, URZ ;  /* 0x0000000104048899 */ /* 0x000fe2000800063f */
[----:B---3--:R-:W-:Y:S01]  /*05a0*/  ISETP.EQ.U32.AND P2, PT, R13, 0x1, PT ;  /* 0x000000010d00780c */ /* 0x008fe20003f42070 */
[----:B------:R-:W3:Y:S01]  /*05b0*/  F2I.U32.TRUNC.NTZ R12, R12 ;  /* 0x0000000c000c7305 */ /* 0x000ee2000020f000 */
[----:B------:R-:W-:Y:S01]  /*05c0*/  LEA.HI R0, R8, R8, RZ, 0x1 ;  /* 0x0000000808007211 */ /* 0x000fe200078f08ff */
[----:B------:R-:W5:Y:S03]  /*05d0*/  LDC R7, c[0x0][0x148] ;  /* 0x00005200ff077b82 */ /* 0x000f660000000800 */
[----:B------:R-:W-:Y:S01]  /*05e0*/  LOP3.LUT R11, R0, 0xfffffffe, RZ, 0xc0, !PT ;  /* 0xfffffffe000b7812 */ /* 0x000fe200078ec0ff */
[----:B0-----:R-:W-:Y:S01]  /*05f0*/  IMAD.MOV R15, RZ, RZ, -R9 ;  /* 0x000000ffff0f7224 */ /* 0x001fe200078e0a09 */
[----:B------:R-:W-:-:S03]  /*0600*/  SHF.R.S32.HI R9, RZ, 0x1f, R2 ;  /* 0x0000001fff097819 */ /* 0x000fc60000011402 */
[----:B--2---:R-:W-:Y:S01]  /*0610*/  IMAD R3, R10, R15, UR8 ;  /* 0x000000080a037e24 */ /* 0x004fe2000f8e020f */
[----:B------:R-:W-:Y:S01]  /*0620*/  LEA.HI R9, R9, R2, RZ, 0x2 ;  /* 0x0000000209097211 */ /* 0x000fe200078f10ff */
[C---:B------:R-:W-:Y:S02]  /*0630*/  IMAD.IADD R0, R8.reuse, 0x1, -R11 ;  /* 0x0000000108007824 */ /* 0x040fe400078e0a0b */
[----:B------:R-:W-:Y:S01]  /*0640*/  IMAD.SHL.U32 R11, R8, 0x4, RZ ;  /* 0x00000004080b7824 */ /* 0x000fe200078e00ff */
[----:B------:R-:W-:Y:S01]  /*0650*/  LOP3.LUT R9, R9, 0xfffffffc, RZ, 0xc0, !PT ;  /* 0xfffffffc09097812 */ /* 0x000fe200078ec0ff */
[----:B---3--:R-:W-:Y:S01]  /*0660*/  IMAD.MOV R24, RZ, RZ, -R12 ;  /* 0x000000ffff187224 */ /* 0x008fe200078e0a0c */
[----:B------:R-:W-:Y:S01]  /*0670*/  ISETP.NE.AND P4, PT, R0, R3, PT ;  /* 0x000000030000720c */ /* 0x000fe20003f85270 */
[----:B-1----:R-:W-:Y:S01]  /*0680*/  @!UP0 ULEA UR6, UR7, UR6, 0x18 ;  /* 0x0000000607068291 */ /* 0x002fe2000f8ec03f */
[----:B------:R-:W-:Y:S01]  /*0690*/  LOP3.LUT R22, R8, 0xc, R11, 0x78, !PT ;  /* 0x0000000c08167812 */ /* 0x000fe200078e780b */
[----:B------:R-:W-:Y:S01]  /*06a0*/  IMAD.IADD R0, R2, 0x1, -R9 ;  /* 0x0000000102007824 */ /* 0x000fe200078e0a09 */
[----:B------:R-:W-:Y:S01]  /*06b0*/  VOTEU.ALL UP0, P0 ;  /* 0x00000000003f7886 */ /* 0x000fe20000000000 */
[----:B------:R-:W-:Y:S01]  /*06c0*/  LOP3.LUT P0, RZ, R6, 0x7, RZ, 0xc0, !PT ;  /* 0x0000000706ff7812 */ /* 0x000fe2000780c0ff */
[----:B------:R-:W-:-:S02]  /*06d0*/  VIADD R6, R5, 0xffffffff ;  /* 0xffffffff05067836 */ /* 0x000fc40000000000 */
[----:B------:R-:W-:Y:S01]  /*06e0*/  ISETP.NE.AND P1, PT, R0, 0x3, PT ;  /* 0x000000030000780c */ /* 0x000fe20003f25270 */
[----:B-----5:R-:W-:Y:S01]  /*06f0*/  IMAD R9, R7, R24, R4 ;  /* 0x0000001807097224 */ /* 0x020fe200078e0204 */
[----:B------:R-:W-:Y:S02]  /*0700*/  ISETP.LT.U32.AND P0, PT, R22, 0x2, !P0 ;  /* 0x000000021600780c */ /* 0x000fe40004701070 */
[----:B------:R-:W-:Y:S01]  /*0710*/  ISETP.EQ.OR P1, PT, R0, RZ, !P1 ;  /* 0x000000ff0000720c */ /* 0x000fe20004f22670 */
[----:B------:R-:W0:Y:S02]  /*0720*/  FENCE.VIEW.ASYNC.S ;  /* 0x00000000000073c6 */ /* 0x000e240000000000 */
[----:B0-----:R0:W1:Y:S01]  /*0730*/  @!UP0 SYNCS.EXCH.64 URZ, [UR6+0x70], UR4 ;  /* 0x00007004063f85b2 */ /* 0x0010620008000100 */
[----:B------:R-:W-:Y:S02]  /*0740*/  @P4 LEA.HI R2, R22, R22, RZ, 0x1 ;  /* 0x0000001616024211 */ /* 0x000fe400078f08ff */
[----:B------:R-:W-:-:S02]  /*0750*/  ISETP.EQ.AND P1, PT, R5, RZ, P1 ;  /* 0x000000ff0500720c */ /* 0x000fc40000f22270 */
[----:B------:R-:W-:Y:S02]  /*0760*/  @P4 SHF.R.S32.HI R2, RZ, 0x1, R2 ;  /* 0x00000001ff024819 */ /* 0x000fe40000011402 */
[----:B------:R-:W-:Y:S02]  /*0770*/  ISETP.GE.U32.AND P6, PT, R6, 0x2, PT ;  /* 0x000000020600780c */ /* 0x000fe40003fc6070 */
[----:B------:R-:W-:Y:S02]  /*0780*/  @P4 ISETP.NE.AND P5, PT, R2, R9, PT ;  /* 0x000000090200420c */ /* 0x000fe40003fa5270 */
[----:B------:R-:W-:Y:S02]  /*0790*/  SEL R2, RZ, 0x1, !P0 ;  /* 0x00000001ff027807 */ /* 0x000fe40004000000 */
[----:B------:R-:W-:Y:S02]  /*07a0*/  @P4 SEL R23, RZ, 0x1, P5 ;  /* 0x00000001ff174807 */ /* 0x000fe40002800000 */
[----:B------:R-:W-:Y:S01]  /*07b0*/  SEL R19, RZ, 0x1, !P1 ;  /* 0x00000001ff137807 */ /* 0x000fe20004800000 */
[----:B------:R0:W2:Y:S01]  /*07c0*/  @!UP1 SYNCS.EXCH.64 URZ, [UR6+0x78], UR4 ;  /* 0x00007804063f95b2 */ /* 0x0000a20008000100 */
[----:B------:R-:W-:Y:S01]  /*07d0*/  LOP3.LUT R23, R23, R2, RZ, 0xc0, !PT ;  /* 0x0000000217177212 */ /* 0x000fe200078ec0ff */
[----:B------:R-:W-:Y:S01]  /*07e0*/  NOP ;  /* 0x0000000000007918 */ /* 0x000fe20000000000 */
[----:B------:R-:W-:Y:S01]  /*07f0*/  SEL R19, R19, 0x2, P6 ;  /* 0x0000000213137807 */ /* 0x000fe20003000000 */
[----:B------:R-:W-:Y:S06]  /*0800*/  @!P2 BRA `(.L_x_3) ;  /* 0x000000000008a947 */ /* 0x000fec0003800000 */
[----:B-12-4-:R-:W-:Y:S01]  /*0810*/  UCGABAR_ARV ;  /* 0x00000000000079c7 */ /* 0x016fe20008000000 */
[----:B------:R-:W-:Y:S05]  /*0820*/  BRA `(.L_x_4) ;  /* 0x0000000000047947 */ /* 0x000fea0003800000 */
.L_x_3:
[----:B-12-4-:R-:W-:Y:S01]  /*0830*/  NOP ;  /* 0x0000000000007918 */ /* 0x016fe20000000000 */
.L_x_4:
[----:B------:R-:W1:Y:S01]  /*0840*/  LDC R2, c[0x0][0x65c] ;  /* 0x00019700ff027b82 */ /* 0x000e620000000800 */
[----:B------:R-:W-:Y:S02]  /*0850*/  IMAD.U32 R8, RZ, RZ, UR8 ;  /* 0x00000008ff087e24 */ /* 0x000fe4000f8e00ff */
[----:B------:R-:W-:Y:S01]  /*0860*/  IMAD.MOV.U32 R9, RZ, RZ, RZ ;  /* 0x000000ffff097224 */ /* 0x000fe200078e00ff */
[----:B-1----:R-:W-:-:S04]  /*0870*/  ISETP.NE.AND P1, PT, R2, 0x1, PT ;  /* 0x000000010200780c */ /* 0x002fc80003f25270 */
[----:B------:R-:W-:-:S09]  /*0880*/  P2R R5, PR, RZ, 0x2 ;  /* 0x00000002ff057803 */ /* 0x000fd20000000000 */
[----:B------:R-:W1:Y:S01]  /*0890*/  @P1 LDC R17, c[0x0][0x10] ;  /* 0x00000400ff111b82 */ /* 0x000e620000000800 */
[----:B------:R-:W-:Y:S02]  /*08a0*/  @P1 IMAD.MOV.U32 R5, RZ, RZ, RZ ;  /* 0x000000ffff051224 */ /* 0x000fe400078e00ff */
[----:B------:R-:W-:-:S05]  /*08b0*/  @P1 IMAD.MOV.U32 R13, RZ, RZ, RZ ;  /* 0x000000ffff0d1224 */ /* 0x000fca00078e00ff */
[----:B------:R-:W2:Y:S01]  /*08c0*/  @!P1 LDC R11, c[0x0][0xc] ;  /* 0x00000300ff0b9b82 */ /* 0x000ea20000000800 */
[----:B-1----:R-:W-:-:S04]  /*08d0*/  @P1 IMAD.WIDE.U32 R16, R17, UR8, R4 ;  /* 0x0000000811101c25 */ /* 0x002fc8000f8e0004 */
[----:B------:R-:W-:Y:S02]  /*08e0*/  @P1 IMAD.IADD R17, R17, 0x1, R13 ;  /* 0x0000000111111824 */ /* 0x000fe400078e020d */
[----:B--2---:R-:W-:-:S04]  /*08f0*/  @!P1 IMAD.WIDE.U32 R8, R4, R11, R8 ;  /* 0x0000000b04089225 */ /* 0x004fc800078e0008 */
[----:B------:R-:W-:Y:S02]  /*0900*/  @!P1 IMAD.MOV.U32 R16, RZ, RZ, R8 ;  /* 0x000000ffff109224 */ /* 0x000fe400078e0008 */
[----:B------:R-:W-:Y:S01]  /*0910*/  @!P1 IMAD.MOV.U32 R17, RZ, RZ, R9 ;  /* 0x000000ffff119224 */ /* 0x000fe200078e0009 */
[----:B------:R-:W-:Y:S06]  /*0920*/  @!P2 BRA `(.L_x_5) ;  /* 0x00000000000ca947 */ /* 0x000fec0003800000 */
[----:B------:R-:W-:Y:S01]  /*0930*/  UCGABAR_WAIT ;  /* 0x0000000000007dc7 */ /* 0x000fe20008000000 */
[----:B------:R-:W-:Y:S01]  /*0940*/  CCTL.IVALL ;  /* 0x00000000ff00798f */ /* 0x000fe20002000000 */
[----:B------:R-:W-:Y:S05]  /*0950*/  BRA `(.L_x_6) ;  /* 0x0000000000047947 */ /* 0x000fea0003800000 */
.L_x_5:
[----:B------:R-:W-:Y:S06]  /*0960*/  BAR.SYNC.DEFER_BLOCKING 0x0 ;  /* 0x0000000000007b1d */ /* 0x000fec0000010000 */
.L_x_6:
[----:B------:R-:W-:Y:S05]  /*0970*/  @!P3 BRA `(.L_x_7) ;  /* 0x0000006c0068b947 */ /* 0x000fea0003800000 */
[----:B------:R-:W-:-:S13]  /*0980*/  ISETP.GT.U32.AND P0, PT, R6, 0x1, PT ;  /* 0x000000010600780c */ /* 0x000fda0003f04070 */
[----:B0-----:R-:W-:Y:S05]  /*0990*/  @P0 EXIT ;  /* 0x000000000000094d */ /* 0x001fea0003800000 */
[----:B------:R-:W-:Y:S01]  /*09a0*/  ULDC.64 UR4, c[0x0][0x650] ;  /* 0x0001940000047ab9 */ /* 0x000fe20000000a00 */
[----:B------:R-:W-:Y:S01]  /*09b0*/  PRMT R0, RZ, 0x7610, R0 ;  /* 0x00007610ff007816 */ /* 0x000fe20000000000 */
[----:B------:R-:W-:Y:S01]  /*09c0*/  IMAD.MOV.U32 R108, RZ, RZ, -0x1 ;  /* 0xffffffffff6c7424 */ /* 0x000fe200078e00ff */
[----:B------:R-:W-:Y:S01]  /*09d0*/  ISETP.GE.U32.AND P0, PT, R16, UR4, PT ;  /* 0x0000000410007c0c */ /* 0x000fe2000bf06070 */
[----:B------:R-:W-:Y:S02]  /*09e0*/  IMAD.MOV.U32 R109, RZ, RZ, -0x1 ;  /* 0xffffffffff6d7424 */ /* 0x000fe400078e00ff */
[----:B------:R-:W-:Y:S01]  /*09f0*/  IMAD.MOV.U32 R104, RZ, RZ, -0x1 ;  /* 0xffffffffff687424 */ /* 0x000fe200078e00ff */
[----:B------:R-:W-:-:S13]  /*0a00*/  ISETP.GE.U32.AND.EX P0, PT, R17, UR5, PT, P0 ;  /* 0x0000000511007c0c */ /* 0x000fda000bf06100 */
[----:B------:R-:W-:Y:S05]  /*0a10*/  @P0 BRA `(.L_x_8) ;  /* 0x0000000400280947 */ /* 0x000fea0003800000 */
[----:B------:R-:W0:Y:S01]  /*0a20*/  LDC.64 R20, c[0x0][0x628] ;  /* 0x00018a00ff147b82 */ /* 0x000e220000000a00 */
[----:B------:R-:W-:Y:S02]  /*0a30*/  IMAD.MOV.U32 R8, RZ, RZ, R16 ;  /* 0x000000ffff087224 */ /* 0x000fe400078e0010 */
[----:B------:R-:W-:-:S05]  /*0a40*/  IMAD.MOV.U32 R9, RZ, RZ, R17 ;  /* 0x000000ffff097224 */ /* 0x000fca00078e0011 */
[----:B------:R-:W1:Y:S08]  /*0a50*/  LDC R0, c[0x0][0x630] ;  /* 0x00018c00ff007b82 */ /* 0x000e700000000800 */
[----:B------:R-:W2:Y:S01]  /*0a60*/  LDC.64 R26, c[0x0][0x620] ;  /* 0x00018800ff1a7b82 */ /* 0x000ea20000000a00 */
[----:B0-----:R-:W-:-:S04]  /*0a70*/  ISETP.NE.U32.AND P0, PT, R20, RZ, PT ;  /* 0x000000ff1400720c */ /* 0x001fc80003f05070 */
[----:B------:R-:W-:-:S13]  /*0a80*/  ISETP.NE.AND.EX P0, PT, R21, RZ, PT, P0 ;  /* 0x000000ff1500720c */ /* 0x000fda0003f05300 */
[----:B-12---:R-:W-:Y:S05]  /*0a90*/  @!P0 BRA `(.L_x_9) ;  /* 0x0000000000288947 */ /* 0x006fea0003800000 */
[----:B------:R-:W0:Y:S02]  /*0aa0*/  LDC R13, c[0x0][0x634] ;  /* 0x00018d00ff0d7b82 */ /* 0x000e240000000800 */
[----:B0-----:R-:W-:-:S05]  /*0ab0*/  IADD3 R13, P0, R16, R13, RZ ;  /* 0x0000000d100d7210 */ /* 0x001fca0007f1e0ff */
[----:B------:R-:W-:-:S04]  /*0ac0*/  IMAD.X R15, RZ, RZ, R17, P0 ;  /* 0x000000ffff0f7224 */ /* 0x000fc800000e0611 */
[----:B------:R-:W-:-:S04]  /*0ad0*/  IMAD.WIDE.U32 R8, R15, R20, RZ ;  /* 0x000000140f087225 */ /* 0x000fc800078e00ff */
[----:B------:R-:W-:-:S04]  /*0ae0*/  IMAD.WIDE.U32 R10, P0, R13, R21, R8 ;  /* 0x000000150d0a7225 */ /* 0x000fc80007800008 */
[----:B------:R-:W-:-:S04]  /*0af0*/  IMAD.WIDE.U32 R8, R13, R20, RZ ;  /* 0x000000140d087225 */ /* 0x000fc800078e00ff */
[----:B------:R-:W-:Y:S01]  /*0b00*/  IMAD.X R13, RZ, RZ, RZ, P0 ;  /* 0x000000ffff0d7224 */ /* 0x000fe200000e06ff */
[----:B------:R-:W-:Y:S01]  /*0b10*/  IADD3 RZ, P0, R9, R10, RZ ;  /* 0x0000000a09ff7210 */ /* 0x000fe20007f1e0ff */
[----:B------:R-:W-:-:S04]  /*0b20*/  IMAD.MOV.U32 R12, RZ, RZ, R11 ;  /* 0x000000ffff0c7224 */ /* 0x000fc800078e000b */
[----:B------:R-:W-:-:S08]  /*0b30*/  IMAD.WIDE.U32.X R8, R15, R21, R12, P0 ;  /* 0x000000150f087225 */ /* 0x000fd000000e040c */
.L_x_9:
[----:B------:R-:W0:Y:S01]  /*0b40*/  LDC.64 R20, c[0x0][0x640] ;  /* 0x00019000ff147b82 */ /* 0x000e220000000a00 */
[--C-:B------:R-:W-:Y:S01]  /*0b50*/  SHF.R.U64 R104, R8, R0, R9.reuse ;  /* 0x0000000008687219 */ /* 0x100fe20000001209 */
[----:B------:R-:W-:Y:S01]  /*0b60*/  IMAD R28, R7, R24, R4 ;  /* 0x00000018071c7224 */ /* 0x000fe200078e0204 */
[----:B------:R-:W-:Y:S01]  /*0b70*/  SHF.R.U32.HI R0, RZ, R0, R9 ;  /* 0x00000000ff007219 */ /* 0x000fe20000011609 */
[----:B------:R-:W-:Y:S01]  /*0b80*/  IMAD.MOV.U32 R25, RZ, RZ, 0x1 ;  /* 0x00000001ff197424 */ /* 0x000fe200078e00ff */
[----:B------:R-:W-:-:S03]  /*0b90*/  IADD3 R5, P0, RZ, -R104, RZ ;  /* 0x80000068ff057210 */ /* 0x000fc60007f1e0ff */
[----:B------:R-:W1:Y:S02]  /*0ba0*/  LDC R6, c[0x0][0x618] ;  /* 0x00018600ff067b82 */ /* 0x000e640000000800 */
[----:B------:R-:W-:-:S04]  /*0bb0*/  IMAD.X R9, RZ, RZ, ~R0, P0 ;  /* 0x000000ffff097224 */ /* 0x000fc800000e0e00 */
[-C--:B------:R-:W-:Y:S02]  /*0bc0*/  IMAD R0, R9, R26.reuse, RZ ;  /* 0x0000001a09007224 */ /* 0x080fe400078e02ff */
[----:B------:R-:W2:Y:S01]  /*0bd0*/  LDC R11, c[0x0][0x608] ;  /* 0x00018200ff0b7b82 */ /* 0x000ea20000000800 */
[----:B------:R-:W-:-:S04]  /*0be0*/  IMAD.WIDE.U32 R8, R5, R26, R16 ;  /* 0x0000001a05087225 */ /* 0x000fc800078e0010 */
[----:B------:R-:W-:-:S03]  /*0bf0*/  IMAD R5, R5, R27, R0 ;  /* 0x0000001b05057224 */ /* 0x000fc600078e0200 */
[----:B------:R-:W3:Y:S01]  /*0c00*/  LDC R12, c[0x0][0x658] ;  /* 0x00019600ff0c7b82 */ /* 0x000ee20000000800 */
[----:B0-----:R-:W-:Y:S01]  /*0c10*/  ISETP.NE.U32.AND P0, PT, R20, RZ, PT ;  /* 0x000000ff1400720c */ /* 0x001fe20003f05070 */
[----:B------:R-:W-:Y:S02]  /*0c20*/  IMAD.IADD R5, R9, 0x1, R5 ;  /* 0x0000000109057824 */ /* 0x000fe400078e0205 */
[----:B------:R-:W-:Y:S01]  /*0c30*/  IMAD.MOV.U32 R9, RZ, RZ, -0x1 ;  /* 0xffffffffff097424 */ /* 0x000fe200078e00ff */
[----:B------:R-:W-:-:S03]  /*0c40*/  ISETP.NE.AND.EX P0, PT, R21, RZ, PT, P0 ;  /* 0x000000ff1500720c */ /* 0x000fc60003f05300 */
[----:B------:R-:W0:Y:S01]  /*0c50*/  LDC R15, c[0x0][0x600] ;  /* 0x00018000ff0f7b82 */ /* 0x000e220000000800 */
[-CC-:B-1----:R-:W-:Y:S02]  /*0c60*/  SHF.R.U64 R13, R8, R6.reuse, R5.reuse ;  /* 0x00000006080d7219 */ /* 0x182fe40000001205 */
[----:B------:R-:W-:-:S05]  /*0c70*/  SHF.R.U32.HI R0, RZ, R6, R5 ;  /* 0x00000006ff007219 */ /* 0x000fca0000011605 */
[----:B------:R-:W1:Y:S01]  /*0c80*/  LDC R14, c[0x0][0x648] ;  /* 0x00019200ff0e7b82 */ /* 0x000e620000000800 */
[-CC-:B--2---:R-:W-:Y:S02]  /*0c90*/  SHF.R.U64 R29, R13, R11.reuse, R0.reuse ;  /* 0x0000000b0d1d7219 */ /* 0x184fe40000001200 */
[----:B------:R-:W-:-:S05]  /*0ca0*/  SHF.R.U32.HI R5, RZ, R11, R0 ;  /* 0x0000000bff057219 */ /* 0x000fca0000011600 */
[----:B------:R-:W2:Y:S01]  /*0cb0*/  LDC R26, c[0x0][0x638] ;  /* 0x00018e00ff1a7b82 */ /* 0x000ea20000000800 */
[-CC-:B---3--:R-:W-:Y:S02]  /*0cc0*/  SHF.R.U64 R24, R29, R12.reuse, R5.reuse ;  /* 0x0000000c1d187219 */ /* 0x188fe40000001205 */
[-C--:B------:R-:W-:Y:S02]  /*0cd0*/  SHF.L.U32 R0, R9, R12.reuse, RZ ;  /* 0x0000000c09007219 */ /* 0x080fe400000006ff */
[----:B------:R-:W-:Y:S01]  /*0ce0*/  SHF.R.U32.HI R5, RZ, R12, R5 ;  /* 0x0000000cff057219 */ /* 0x000fe20000011605 */
[----:B------:R-:W-:Y:S01]  /*0cf0*/  IMAD.MOV.U32 R4, RZ, RZ, R24 ;  /* 0x000000ffff047224 */ /* 0x000fe200078e0018 */
[----:B------:R-:W-:Y:S01]  /*0d00*/  LOP3.LUT R10, RZ, R0, RZ, 0x33, !PT ;  /* 0x00000000ff0a7212 */ /* 0x000fe200078e33ff */
[----:B------:R-:W3:Y:S01]  /*0d10*/  LDC R27, c[0x0][0x610] ;  /* 0x00018400ff1b7b82 */ /* 0x000ee20000000800 */
[----:B------:R-:W-:Y:S05]  /*0d20*/  @!P0 BRA `(.L_x_10) ;  /* 0x0000000000288947 */ /* 0x000fea0003800000 */
[----:B------:R-:W4:Y:S02]  /*0d30*/  LDC R9, c[0x0][0x64c] ;  /* 0x00019300ff097b82 */ /* 0x000f240000000800 */
[----:B----4-:R-:W-:-:S05]  /*0d40*/  IADD3 R9, P0, R24, R9, RZ ;  /* 0x0000000918097210 */ /* 0x010fca0007f1e0ff */
        /* <DEDUP_REMOVED lines=8> */
.L_x_10:
[----:B-1----:R-:W-:Y:S01]  /*0dd0*/  SHF.R.U64 R4, R4, R14, R5 ;  /* 0x0000000e04047219 */ /* 0x002fe20000001205 */
[----:B0-----:R-:W-:Y:S01]  /*0de0*/  VIADD R6, R15, 0xffffffff ;  /* 0xffffffff0f067836 */ /* 0x001fe20000000000 */
[----:B------:R-:W-:Y:S02]  /*0df0*/  SHF.L.U32 R0, R25, R12, RZ ;  /* 0x0000000c19007219 */ /* 0x000fe400000006ff */
[----:B------:R-:W-:Y:S01]  /*0e00*/  LOP3.LUT R5, R29, R10, RZ, 0xc0, !PT ;  /* 0x0000000a1d057212 */ /* 0x000fe200078ec0ff */
[----:B------:R-:W-:Y:S01]  /*0e10*/  IMAD.MOV R7, RZ, RZ, -R4 ;  /* 0x000000ffff077224 */ /* 0x000fe200078e0a04 */
[----:B------:R-:W-:Y:S02]  /*0e20*/  SEL R3, R3, R28, !P1 ;  /* 0x0000001c03037207 */ /* 0x000fe40004800000 */
[----:B------:R-:W-:Y:S01]  /*0e30*/  LOP3.LUT R6, R13, R6, RZ, 0xc0, !PT ;  /* 0x000000060d067212 */ /* 0x000fe200078ec0ff */
[----:B------:R-:W-:Y:S02]  /*0e40*/  IMAD R4, R0, R4, R5 ;  /* 0x0000000400047224 */ /* 0x000fe400078e0205 */
[----:B--2---:R-:W-:-:S02]  /*0e50*/  IMAD R0, R7, R26, R24 ;  /* 0x0000001a07007224 */ /* 0x004fc400078e0218 */
[----:B---3--:R-:W-:Y:S02]  /*0e60*/  IMAD R3, R4, R27, R3 ;  /* 0x0000001b04037224 */ /* 0x008fe400078e0203 */
[----:B------:R-:W-:Y:S02]  /*0e70*/  IMAD R108, R0, R15, R6 ;  /* 0x0000000f006c7224 */ /* 0x000fe400078e0206 */
[----:B------:R-:W-:-:S03]  /*0e80*/  IMAD.MOV.U32 R4, RZ, RZ, 0x1 ;  /* 0x00000001ff047424 */ /* 0x000fc600078e00ff */
[----:B------:R-:W-:Y:S02]  /*0e90*/  SEL R109, R108, R3, !P1 ;  /* 0x000000036c6d7207 */ /* 0x000fe40004800000 */
[----:B------:R-:W-:Y:S02]  /*0ea0*/  PRMT R0, R4, 0x7610, R0 ;  /* 0x0000761004007816 */ /* 0x000fe40000000000 */
[----:B------:R-:W-:-:S07]  /*0eb0*/  SEL R108, R3, R108, !P1 ;  /* 0x0000006c036c7207 */ /* 0x000fce0004800000 */
.L_x_8:
[----:B------:R-:W-:-:S08]  /*0ec0*/  NOP ;  /* 0x0000000000007918 */ /* 0x000fd00000000000 */
[----:B------:R-:W0:Y:S02]  /*0ed0*/  USETMAXREG.TRY_ALLOC.CTAPOOL UP0, 0xe8 ;  /* 0x000000e8000079c8 */ /* 0x000e240008000600 */
[----:B0-----:R-:W-:-:S13]  /*0ee0*/  PLOP3.LUT P0, PT, PT, PT, UP0, 0x80, 0x0 ;  /* 0x000000000000781c */ /* 0x001fda0003f0f008 */
[----:B------:R-:W-:Y:S05]  /*0ef0*/  @!P0 BRA `(.L_x_8) ;  /* 0xfffffffc00f08947 */ /* 0x000fea000383ffff */
[----:B------:R-:W-:Y:S01]  /*0f00*/  ULDC.64 UR4, c[0x0][0x598] ;  /* 0x0001660000047ab9 */ /* 0x000fe20000000a00 */
[----:B------:R-:W-:Y:S01]  /*0f10*/  ULDC.64 UR36, c[0x0][0x208] ;  /* 0x0000820000247ab9 */ /* 0x000fe20000000a00 */
[----:B------:R-:W-:-:S04]  /*0f20*/  ISETP.NE.U32.AND P0, PT, RZ, UR4, PT ;  /* 0x00000004ff007c0c */ /* 0x000fc8000bf05070 */
[----:B------:R-:W-:-:S13]  /*0f30*/  ISETP.NE.AND.EX P0, PT, RZ, UR5, PT, P0 ;  /* 0x00000005ff007c0c */ /* 0x000fda000bf05300 */
[----:B------:R-:W-:Y:S05]  /*0f40*/  @!P0 BRA `(.L_x_11) ;  /* 0x00000000001c8947 */ /* 0x000fea0003800000 */
[----:B------:R-:W0:Y:S02]  /*0f50*/  LDC.64 R4, c[0x0][0x598] ;  /* 0x00016600ff047b82 */ /* 0x000e240000000a00 */
[----:B0-----:R-:W2:Y:S02]  /*0f60*/  LDG.E.64 R4, desc[UR36][R4.64] ;  /* 0x0000002404047981 */ /* 0x001ea4000c1e1b00 */
[----:B--2---:R-:W-:-:S04]  /*0f70*/  ISETP.NE.U32.AND P0, PT, R4, RZ, PT ;  /* 0x000000ff0400720c */ /* 0x004fc80003f05070 */
[----:B------:R-:W-:-:S13]  /*0f80*/  ISETP.NE.AND.EX P0, PT, R5, RZ, PT, P0 ;  /* 0x000000ff0500720c */ /* 0x000fda0003f05300 */
[----:B------:R-:W-:Y:S05]  /*0f90*/  @!P0 BRA `(.L_x_11) ;  /* 0x0000000000088947 */ /* 0x000fea0003800000 */
[----:B------:R0:W5:Y:S01]  /*0fa0*/  LD.E R105, desc[UR36][R4.64] ;  /* 0x0000002404697980 */ /* 0x000162000c101900 */
[----:B------:R-:W-:Y:S05]  /*0fb0*/  BRA `(.L_x_12) ;  /* 0x0000000000247947 */ /* 0x000fea0003800000 */
.L_x_11:
[----:B------:R-:W-:Y:S02]  /*0fc0*/  ULDC.64 UR4, c[0x0][0x588] ;  /* 0x0001620000047ab9 */ /* 0x000fe40000000a00 */
[----:B------:R-:W-:-:S04]  /*0fd0*/  ISETP.NE.U32.AND P0, PT, RZ, UR4, PT ;  /* 0x00000004ff007c0c */ /* 0x000fc8000bf05070 */
[----:B------:R-:W-:-:S13]  /*0fe0*/  ISETP.NE.AND.EX P0, PT, RZ, UR5, PT, P0 ;  /* 0x00000005ff007c0c */ /* 0x000fda000bf05300 */
[----:B------:R-:W-:Y:S05]  /*0ff0*/  @!P0 BRA `(.L_x_13) ;  /* 0x00000000000c8947 */ /* 0x000fea0003800000 */
[----:B------:R-:W0:Y:S02]  /*1000*/  LDC.64 R4, c[0x0][0x588] ;  /* 0x00016200ff047b82 */ /* 0x000e240000000a00 */
[----:B0-----:R1:W5:Y:S01]  /*1010*/  LDG.E R105, desc[UR36][R4.64] ;  /* 0x0000002404697981 */ /* 0x001362000c1e1900 */
[----:B------:R-:W-:Y:S05]  /*1020*/  BRA `(.L_x_12) ;  /* 0x0000000000087947 */ /* 0x000fea0003800000 */
.L_x_13:
[----:B------:R-:W-:Y:S02]  /*1030*/  ULDC UR4, c[0x0][0x580] ;  /* 0x0001600000047ab9 */ /* 0x000fe40000000800 */
[----:B------:R-:W-:-:S07]  /*1040*/  IMAD.U32 R105, RZ, RZ, UR4 ;  /* 0x00000004ff697e24 */ /* 0x000fce000f8e00ff */
.L_x_12:
[----:B------:R-:W-:Y:S02]  /*1050*/  ULDC.64 UR4, c[0x0][0x5a0] ;  /* 0x0001680000047ab9 */ /* 0x000fe40000000a00 */
[----:B------:R-:W-:-:S04]  /*1060*/  ISETP.NE.U32.AND P0, PT, RZ, UR4, PT ;  /* 0x00000004ff007c0c */ /* 0x000fc8000bf05070 */
[----:B------:R-:W-:-:S13]  /*1070*/  ISETP.NE.AND.EX P0, PT, RZ, UR5, PT, P0 ;  /* 0x00000005ff007c0c */ /* 0x000fda000bf05300 */
[----:B------:R-:W-:Y:S05]  /*1080*/  @!P0 BRA `(.L_x_14) ;  /* 0x00000000001c8947 */ /* 0x000fea0003800000 */
[----:B01----:R-:W0:Y:S02]  /*1090*/  LDC.64 R4, c[0x0][0x5a0] ;  /* 0x00016800ff047b82 */ /* 0x003e240000000a00 */
[----:B0-----:R-:W2:Y:S02]  /*10a0*/  LDG.E.64 R4, desc[UR36][R4.64] ;  /* 0x0000002404047981 */ /* 0x001ea4000c1e1b00 */
[----:B--2---:R-:W-:-:S04]  /*10b0*/  ISETP.NE.U32.AND P0, PT, R4, RZ, PT ;  /* 0x000000ff0400720c */ /* 0x004fc80003f05070 */
[----:B------:R-:W-:-:S13]  /*10c0*/  ISETP.NE.AND.EX P0, PT, R5, RZ, PT, P0 ;  /* 0x000000ff0500720c */ /* 0x000fda0003f05300 */
[----:B------:R-:W-:Y:S05]  /*10d0*/  @!P0 BRA `(.L_x_14) ;  /* 0x0000000000088947 */ /* 0x000fea0003800000 */
[----:B------:R0:W5:Y:S01]  /*10e0*/  LD.E R106, desc[UR36][R4.64] ;  /* 0x00000024046a7980 */ /* 0x000162000c101900 */
[----:B------:R-:W-:Y:S05]  /*10f0*/  BRA `(.L_x_15) ;  /* 0x0000000000247947 */ /* 0x000fea0003800000 */
.L_x_14:
[----:B------:R-:W-:Y:S02]  /*1100*/  ULDC.64 UR4, c[0x0][0x590] ;  /* 0x0001640000047ab9 */ /* 0x000fe40000000a00 */
[----:B------:R-:W-:-:S04]  /*1110*/  ISETP.NE.U32.AND P0, PT, RZ, UR4, PT ;  /* 0x00000004ff007c0c */ /* 0x000fc8000bf05070 */
[----:B------:R-:W-:-:S13]  /*1120*/  ISETP.NE.AND.EX P0, PT, RZ, UR5, PT, P0 ;  /* 0x00000005ff007c0c */ /* 0x000fda000bf05300 */
[----:B------:R-:W-:Y:S05]  /*1130*/  @!P0 BRA `(.L_x_16) ;  /* 0x00000000000c8947 */ /* 0x000fea0003800000 */
[----:B------:R-:W2:Y:S02]  /*1140*/  LDC.64 R106, c[0x0][0x590] ;  /* 0x00016400ff6a7b82 */ /* 0x000ea40000000a00 */
[----:B--2---:R2:W5:Y:S01]  /*1150*/  LDG.E R106, desc[UR36][R106.64] ;  /* 0x000000246a6a7981 */ /* 0x004562000c1e1900 */
[----:B------:R-:W-:Y:S05]  /*1160*/  BRA `(.L_x_15) ;  /* 0x0000000000087947 */ /* 0x000fea0003800000 */
.L_x_16:
[----:B------:R-:W-:Y:S02]  /*1170*/  ULDC UR4, c[0x0][0x584] ;  /* 0x0001610000047ab9 */ /* 0x000fe40000000800 */
[----:B------:R-:W-:-:S07]  /*1180*/  IMAD.U32 R106, RZ, RZ, UR4 ;  /* 0x00000004ff6a7e24 */ /* 0x000fce000f8e00ff */
.L_x_15:
[----:B------:R-:W-:-:S13]  /*1190*/  LOP3.LUT P0, RZ, R0, 0xff, RZ, 0xc0, !PT ;  /* 0x000000ff00ff7812 */ /* 0x000fda000780c0ff */
[----:B------:R-:W-:Y:S05]  /*11a0*/  @!P0 EXIT ;  /* 0x000000000000894d */ /* 0x000fea0003800000 */
[----:B------:R-:W-:Y:S01]  /*11b0*/  ULDC UR4, c[0x0][0x28c] ;  /* 0x0000a30000047ab9 */ /* 0x000fe20000000800 */
[----:B------:R-:W-:Y:S01]  /*11c0*/  UMOV UR38, URZ ;  /* 0x0000003f00267c82 */ /* 0x000fe20008000000 */
[----:B------:R-:W-:Y:S01]  /*11d0*/  UIADD3 UR4, UR4, 0x7f, URZ ;  /* 0x0000007f04047890 */ /* 0x000fe2000fffe03f */
[----:B------:R-:W-:-:S03]  /*11e0*/  UMOV UR39, URZ ;  /* 0x0000003f00277c82 */ /* 0x000fc60008000000 */
[----:B------:R-:W-:-:S04]  /*11f0*/  USHF.R.S32.HI UR5, URZ, 0x1f, UR4 ;  /* 0x0000001f3f057899 */ /* 0x000fc80008011404 */
[----:B------:R-:W-:-:S04]  /*1200*/  ULEA.HI UR5, UR5, UR4, URZ, 0x7 ;  /* 0x0000000405057291 */ /* 0x000fc8000f8f383f */
[----:B------:R-:W-:-:S12]  /*1210*/  USHF.R.S32.HI UR40, URZ, 0x7, UR5 ;  /* 0x000000073f287899 */ /* 0x000fd80008011405 */
.L_x_200:
[----:B------:R-:W-:Y:S01]  /*1220*/  LOP3.LUT R0, R18, 0x80, RZ, 0xc0, !PT ;  /* 0x0000008012007812 */ /* 0x000fe200078ec0ff */
[----:B------:R-:W3:Y:S01]  /*1230*/  S2UR UR7, SR_CgaCtaId ;  /* 0x00000000000779c3 */ /* 0x000ee20000008800 */
[----:B------:R-:W-:Y:S02]  /*1240*/  UMOV UR6, 0x400 ;  /* 0x0000040000067882 */ /* 0x000fe40000000000 */
[----:B------:R-:W-:-:S06]  /*1250*/  SHF.R.U32.HI R0, RZ, 0x7, R0 ;  /* 0x00000007ff007819 */ /* 0x000fcc0000011600 */
[----:B----4-:R-:W4:Y:S01]  /*1260*/  SHFL.IDX PT, R0, R0, RZ, 0x1f ;  /* 0x00001fff00007589 */ /* 0x010f2200000e0000 */
[----:B---3--:R-:W-:Y:S01]  /*1270*/  ULEA UR6, UR7, UR6, 0x18 ;  /* 0x0000000607067291 */ /* 0x008fe2000f8ec03f */
[----:B----4-:R-:W-:-:S13]  /*1280*/  R2UR UR4, R0 ;  /* 0x00000000000472ca */ /* 0x010fda00000e0000 */
[----:B------:R-:W-:-:S04]  /*1290*/  ULEA.HI UR5, UR4, UR4, URZ, 0x1 ;  /* 0x0000000404057291 */ /* 0x000fc8000f8f083f */
[----:B------:R-:W-:-:S04]  /*12a0*/  ULOP3.LUT UR5, UR5, 0x7fffe, URZ, 0xc0, !UPT ;  /* 0x0007fffe05057892 */ /* 0x000fc8000f8ec03f */
[----:B------:R-:W-:-:S03]  /*12b0*/  UIADD3 UR5, UR4, -UR5, URZ ;  /* 0x8000000504057290 */ /* 0x000fc6000fffe03f */
[----:B------:R-:W-:Y:S01]  /*12c0*/  ULDC UR4, c[0x0][0x28c] ;  /* 0x0000a30000047ab9 */ /* 0x000fe20000000800 */
[----:B------:R-:W-:Y:S01]  /*12d0*/  ULEA UR5, UR5, UR6, 0xd ;  /* 0x0000000605057291 */ /* 0x000fe2000f8e683f */
[----:B------:R-:W-:-:S03]  /*12e0*/  ISETP.LT.AND P0, PT, RZ, UR4, PT ;  /* 0x00000004ff007c0c */ /* 0x000fc6000bf01270 */
[----:B------:R-:W-:-:S04]  /*12f0*/  UIADD3 UR5, UR5, 0x180, URZ ;  /* 0x0000018005057890 */ /* 0x000fc8000fffe03f */
[----:B------:R-:W-:-:S04]  /*1300*/  USHF.R.U32.HI UR5, URZ, 0x4, UR5 ;  /* 0x000000043f057899 */ /* 0x000fc80008011605 */
[----:B------:R-:W-:Y:S02]  /*1310*/  ULOP3.LUT UR41, UR5, 0x3fff, URZ, 0xc0, !UPT ;  /* 0x00003fff05297892 */ /* 0x000fe4000f8ec03f */
[----:B01----:R-:W-:Y:S10]  /*1320*/  @P0 BRA `(.L_x_17) ;  /* 0x0000000000400947 */ /* 0x003ff40003800000 */
[----:B------:R-:W-:Y:S01]  /*1330*/  MOV R0, 0x0 ;  /* 0x0000000000007802 */ /* 0x000fe20000000f00 */
[----:B------:R-:W-:Y:S01]  /*1340*/  ULDC.64 UR4, c[0x4][0x68] ;  /* 0x01001a0000047ab9 */ /* 0x000fe20000000a00 */
[----:B------:R-:W-:Y:S01]  /*1350*/  ULDC.64 UR6, c[0x4][0x8] ;  /* 0x0100020000067ab9 */ /* 0x000fe20000000a00 */
[----:B01----:R-:W-:Y:S01]  /*1360*/  IMAD.U32 R4, RZ, RZ, UR4 ;  /* 0x00000004ff047e24 */ /* 0x003fe2000f8e00ff */
[----:B------:R0:W1:Y:S01]  /*1370*/  LDC.64 R14, c[0x4][R0] ;  /* 0x01000000000e7b82 */ /* 0x0000620000000a00 */
[----:B------:R-:W-:Y:S01]  /*1380*/  IMAD.U32 R5, RZ, RZ, UR5 ;  /* 0x00000005ff057e24 */ /* 0x000fe2000f8e00ff */
[----:B------:R-:W-:Y:S01]  /*1390*/  ULDC.64 UR4, c[0x4][0x70] ;  /* 0x01001c0000047ab9 */ /* 0x000fe20000000a00 */
[----:B------:R-:W-:Y:S02]  /*13a0*/  IMAD.U32 R10, RZ, RZ, UR6 ;  /* 0x00000006ff0a7e24 */ /* 0x000fe4000f8e00ff */
[----:B------:R-:W-:Y:S02]  /*13b0*/  IMAD.U32 R6, RZ, RZ, UR4 ;  /* 0x00000004ff067e24 */ /* 0x000fe4000f8e00ff */
[----:B------:R-:W-:-:S02]  /*13c0*/  IMAD.U32 R7, RZ, RZ, UR5 ;  /* 0x00000005ff077e24 */ /* 0x000fc4000f8e00ff */
[----:B------:R-:W-:Y:S02]  /*13d0*/  IMAD.U32 R11, RZ, RZ, UR7 ;  /* 0x00000007ff0b7e24 */ /* 0x000fe4000f8e00ff */
[----:B------:R-:W-:Y:S02]  /*13e0*/  IMAD.MOV.U32 R8, RZ, RZ, 0x1e1 ;  /* 0x000001e1ff087424 */ /* 0x000fe400078e00ff */
[----:B------:R-:W-:Y:S02]  /*13f0*/  IMAD.MOV.U32 R12, RZ, RZ, 0x1 ;  /* 0x00000001ff0c7424 */ /* 0x000fe400078e00ff */
[----:B0-----:R-:W-:-:S07]  /*1400*/  IMAD.MOV.U32 R13, RZ, RZ, RZ ;  /* 0x000000ffff0d7224 */ /* 0x001fce00078e00ff */
[----:B------:R-:W-:-:S07]  /*1410*/  LEPC R20, `(.L_x_17) ;  /* 0x000000001014794e */ /* 0x000fce0000000000 */
[----:B-12--5:R-:W-:Y:S05]  /*1420*/  CALL.ABS.NOINC R14 ;  /* 0x000000000e007343 */ /* 0x026fea0003c00000 */
.L_x_17:
[----:B------:R-:W-:-:S04]  /*1430*/  LOP3.LUT R0, R19, 0x1, RZ, 0xfc, !PT ;  /* 0x0000000113007812 */ /* 0x000fc800078efcff */
[----:B------:R-:W-:-:S13]  /*1440*/  ISETP.NE.AND P0, PT, R0, 0x3, PT ;  /* 0x000000030000780c */ /* 0x000fda0003f05270 */
[----:B------:R-:W-:Y:S05]  /*1450*/  @!P0 BRA `(.L_x_18) ;  /* 0x0000000000048947 */ /* 0x000fea0003800000 */
[----:B------:R-:W-:Y:S01]  /*1460*/  BPT.TRAP 0x1 ;  /* 0x000000040000795c */ /* 0x000fe20000300000 */
.L_x_18:
[----:B------:R-:W3:Y:S01]  /*1470*/  S2UR UR5, SR_CgaCtaId ;  /* 0x00000000000579c3 */ /* 0x000ee20000008800 */
[----:B------:R-:W-:Y:S01]  /*1480*/  UMOV UR4, 0x400 ;  /* 0x0000040000047882 */ /* 0x000fe20000000000 */
[----:B------:R-:W-:Y:S02]  /*1490*/  IMAD.U32 R0, RZ, RZ, UR38 ;  /* 0x00000026ff007e24 */ /* 0x000fe4000f8e00ff */
[----:B------:R-:W-:-:S03]  /*14a0*/  IMAD.U32 R3, RZ, RZ, UR39 ;  /* 0x00000027ff037e24 */ /* 0x000fc6000f8e00ff */
[----:B------:R-:W-:Y:S01]  /*14b0*/  SHF.L.U32 R0, R0, 0x1f, RZ ;  /* 0x0000001f00007819 */ /* 0x000fe200000006ff */
[----:B---3--:R-:W-:-:S06]  /*14c0*/  ULEA UR4, UR5, UR4, 0x18 ;  /* 0x0000000405047291 */ /* 0x008fcc000f8ec03f */
[----:B------:R-:W-:-:S04]  /*14d0*/  IMAD.U32 R6, RZ, RZ, UR4 ;  /* 0x00000004ff067e24 */ /* 0x000fc8000f8e00ff */
[----:B------:R-:W-:-:S04]  /*14e0*/  IMAD R3, R3, 0x8, R6 ;  /* 0x0000000803037824 */ /* 0x000fc800078e0206 */
[----:B------:R3:W4:Y:S01]  /*14f0*/  SYNCS.PHASECHK.TRANS64.TRYWAIT P1, [R3+URZ], R0 ;  /* 0x00000000030075a7 */ /* 0x000722000802017f */
[----:B------:R-:W-:Y:S05]  /*1500*/  @!P0 BRA `(.L_x_19) ;  /* 0x0000000000048947 */ /* 0x000fea0003800000 */
[----:B------:R-:W-:Y:S01]  /*1510*/  BPT.TRAP 0x1 ;  /* 0x000000040000795c */ /* 0x000fe20000300000 */
.L_x_19:
[----:B----4-:R-:W-:Y:S05]  /*1520*/  @P1 BRA `(.L_x_20) ;  /* 0x0000000000081947 */ /* 0x010fea0003800000 */
[----:B------:R-:W4:Y:S02]  /*1530*/  SYNCS.PHASECHK.TRANS64.TRYWAIT P1, [R3+URZ], R0 ;  /* 0x00000000030075a7 */ /* 0x000f24000802017f */
[----:B----4-:R-:W-:Y:S05]  /*1540*/  @!P1 BRA `(.L_x_21) ;  /* 0x0000007800289947 */ /* 0x010fea0003800000 */
.L_x_20:
[----:B------:R-:W-:-:S04]  /*1550*/  UISETP.LT.AND UP0, UPT, UR40, 0x1, UPT ;  /* 0x000000012800788c */ /* 0x000fc8000bf01270 */
[----:B------:R-:W-:-:S06]  /*1560*/  USEL UR4, UR40, 0x1, UP0 ;  /* 0x0000000128047887 */ /* 0x000fcc0008000000 */
[----:B---34-:R-:W-:Y:S01]  /*1570*/  IMAD.U32 R0, RZ, RZ, UR4 ;  /* 0x00000004ff007e24 */ /* 0x018fe2000f8e00ff */
[----:B------:R-:W-:Y:S05]  /*1580*/  WARPSYNC.ALL ;  /* 0x0000000000007948 */ /* 0x000fea0003800000 */
[----:B------:R-:W-:-:S04]  /*1590*/  IADD3 R0, -R0, UR40, RZ ;  /* 0x0000002800007c10 */ /* 0x000fc8000fffe1ff */
[----:B------:R-:W-:Y:S02]  /*15a0*/  ISETP.GE.AND P1, PT, R0, 0x1, PT ;  /* 0x000000010000780c */ /* 0x000fe40003f26270 */
[----:B------:R-:W-:Y:S01]  /*15b0*/  R2UR UR4, R6 ;  /* 0x00000000060472ca */ /* 0x000fe200000e0000 */
[----:B------:R-:W-:Y:S01]  /*15c0*/  WARPGROUP.ARRIVE ;  /* 0x00000000000079c5 */ /* 0x000fe20000000000 */
[----:B------:R-:W-:Y:S01]  /*15d0*/  UMOV UR9, 0x40000040 ;  /* 0x4000004000097882 */ /* 0x000fe20000000000 */
[----:B------:R-:W-:Y:S01]  /*15e0*/  UMOV UR11, 0x40000040 ;  /* 0x40000040000b7882 */ /* 0x000fe20000000000 */
[----:B------:R-:W-:Y:S01]  /*15f0*/  UMOV UR13, UR9 ;  /* 0x00000009000d7c82 */ /* 0x000fe20008000000 */
[----:B------:R-:W-:Y:S01]  /*1600*/  UMOV UR15, 0x40000040 ;  /* 0x40000040000f7882 */ /* 0x000fe20000000000 */
[----:B------:R-:W-:Y:S01]  /*1610*/  UMOV UR17, UR9 ;  /* 0x0000000900117c82 */ /* 0x000fe20008000000 */
[----:B------:R-:W-:-:S06]  /*1620*/  UMOV UR19, 0x40000040 ;  /* 0x4000004000137882 */ /* 0x000fcc0000000000 */
[----:B------:R-:W-:-:S04]  /*1630*/  UIADD3 UR4, UR4, 0x18180, URZ ;  /* 0x0001818004047890 */ /* 0x000fc8000fffe03f */
[----:B------:R-:W-:Y:S02]  /*1640*/  USHF.R.U32.HI UR5, URZ, 0x4, UR4 ;  /* 0x000000043f057899 */ /* 0x000fe40008011604 */
[----:B------:R-:W-:Y:S02]  /*1650*/  ULOP3.LUT UR4, UR41, 0x10000, URZ, 0xfc, !UPT ;  /* 0x0001000029047892 */ /* 0x000fe4000f8efc3f */
[----:B------:R-:W-:Y:S02]  /*1660*/  ULOP3.LUT UR5, UR5, 0x3fff, URZ, 0xc0, !UPT ;  /* 0x00003fff05057892 */ /* 0x000fe4000f8ec03f */
[----:B------:R-:W-:Y:S02]  /*1670*/  ULEA UR8, UR39, UR4, 0xa ;  /* 0x0000000427087291 */ /* 0x000fe4000f8e503f */
[----:B------:R-:W-:-:S04]  /*1680*/  ULOP3.LUT UR5, UR5, 0x10000, URZ, 0xfc, !UPT ;  /* 0x0001000005057892 */ /* 0x000fc8000f8efc3f */
[----:B------:R-:W-:Y:S01]  /*1690*/  UIMAD UR6, UR39, 0x500, UR5 ;  /* 0x00000500270678a4 */ /* 0x000fe2000f8e0205 */
[----:B------:R-:W-:Y:S01]  /*16a0*/  UMOV UR12, UR8 ;  /* 0x00000008000c7c82 */ /* 0x000fe20008000000 */
[----:B------:R-:W-:Y:S02]  /*16b0*/  UMOV UR16, UR8 ;  /* 0x0000000800107c82 */ /* 0x000fe40008000000 */
[----:B------:R-:W-:Y:S02]  /*16c0*/  UIADD3 UR14, UR6, 0x100, URZ ;  /* 0x00000100060e7890 */ /* 0x000fe4000fffe03f */
[----:B------:R-:W-:Y:S02]  /*16d0*/  UIADD3 UR18, UR6, 0x200, URZ ;  /* 0x0000020006127890 */ /* 0x000fe4000fffe03f */
[----:B------:R-:W-:Y:S01]  /*16e0*/  UMOV UR10, UR6 ;  /* 0x00000006000a7c82 */ /* 0x000fe20008000000 */
[----:B------:R-:W-:Y:S01]  /*16f0*/  UIADD3 UR7, UR6, 0x300, URZ ;  /* 0x0000030006077890 */ /* 0x000fe2000fffe03f */
[----:B------:R-:W-:Y:S01]  /*1700*/  IGMMA.64x32x32.S8.S8 R88, gdesc[UR8], RZ, !UPT, gsb0 ;  /* 0x01200000085879f1 */ /* 0x000fe2000c0410ff */
[----:B------:R-:W-:Y:S01]  /*1710*/  UIADD3 UR10, UR6, 0x400, URZ ;  /* 0x00000400060a7890 */ /* 0x000fe2000fffe03f */
[----:B------:R-:W-:Y:S01]  /*1720*/  UMOV UR11, 0x40000040 ;  /* 0x40000040000b7882 */ /* 0x000fe20000000000 */
[----:B------:R-:W-:-:S02]  /*1730*/  WARPGROUP.DEPBAR.LE gsb0, 0x0 ;  /* 0x00008000000079c5 */ /* 0x000fc40000010000 */
[----:B------:R-:W-:-:S06]  /*1740*/  WARPGROUP.ARRIVE ;  /* 0x00000000000079c5 */ /* 0x000fcc0000000000 */
[----:B------:R-:W-:Y:S01]  /*1750*/  IGMMA.64x32x32.S8.S8 R72, gdesc[UR12], RZ, !UPT, gsb0 ;  /* 0x012000000c4879f1 */ /* 0x000fe2000c0410ff */
[----:B------:R-:W-:Y:S01]  /*1760*/  UMOV UR12, UR8 ;  /* 0x00000008000c7c82 */ /* 0x000fe20008000000 */
[----:B------:R-:W-:Y:S01]  /*1770*/  UMOV UR13, UR9 ;  /* 0x00000009000d7c82 */ /* 0x000fe20008000000 */
[----:B------:R-:W-:Y:S01]  /*1780*/  UMOV UR14, UR7 ;  /* 0x00000007000e7c82 */ /* 0x000fe20008000000 */
[----:B------:R-:W-:Y:S01]  /*1790*/  UMOV UR15, 0x40000040 ;  /* 0x40000040000f7882 */ /* 0x000fe20000000000 */
[----:B------:R-:W-:Y:S01]  /*17a0*/  UIADD3 UR7, UR6, 0x202, URZ ;  /* 0x0000020206077890 */ /* 0x000fe2000fffe03f */
[----:B------:R-:W-:Y:S02]  /*17b0*/  WARPGROUP.DEPBAR.LE gsb0, 0x0 ;  /* 0x00008000000079c5 */ /* 0x000fe40000010000 */
[----:B------:R-:W-:-:S06]  /*17c0*/  WARPGROUP.ARRIVE ;  /* 0x00000000000079c5 */ /* 0x000fcc0000000000 */
[----:B------:R-:W-:Y:S01]  /*17d0*/  IGMMA.64x32x32.S8.S8 R56, gdesc[UR16], RZ, !UPT, gsb0 ;  /* 0x01200000103879f1 */ /* 0x000fe2000c0410ff */
[----:B------:R-:W-:Y:S01]  /*17e0*/  UIADD3 UR18, UR6, 0x102, URZ ;  /* 0x0000010206127890 */ /* 0x000fe2000fffe03f */
[----:B------:R-:W-:Y:S01]  /*17f0*/  UMOV UR19, 0x40000040 ;  /* 0x4000004000137882 */ /* 0x000fe20000000000 */
[----:B------:R-:W-:Y:S02]  /*1800*/  WARPGROUP.DEPBAR.LE gsb0, 0x0 ;  /* 0x00008000000079c5 */ /* 0x000fe40000010000 */
[----:B------:R-:W-:-:S06]  /*1810*/  WARPGROUP.ARRIVE ;  /* 0x00000000000079c5 */ /* 0x000fcc0000000000 */
[----:B------:R-:W-:Y:S01]  /*1820*/  IGMMA.64x32x32.S8.S8 R40, gdesc[UR12], RZ, !UPT, gsb0 ;  /* 0x012000000c2879f1 */ /* 0x000fe2000c0410ff */
[----:B------:R-:W-:Y:S01]  /*1830*/  UMOV UR12, UR8 ;  /* 0x00000008000c7c82 */ /* 0x000fe20008000000 */
[----:B------:R-:W-:Y:S01]  /*1840*/  UMOV UR13, UR9 ;  /* 0x00000009000d7c82 */ /* 0x000fe20008000000 */
[----:B------:R-:W-:Y:S01]  /*1850*/  UMOV UR14, UR10 ;  /* 0x0000000a000e7c82 */ /* 0x000fe20008000000 */
[----:B------:R-:W-:Y:S01]  /*1860*/  UMOV UR15, 0x40000040 ;  /* 0x40000040000f7882 */ /* 0x000fe20000000000 */
[----:B------:R-:W-:Y:S02]  /*1870*/  UIADD3 UR9, UR6, 0x302, URZ ;  /* 0x0000030206097890 */ /* 0x000fe4000fffe03f */
[----:B------:R-:W-:Y:S01]  /*1880*/  UIADD3 UR10, UR6, 0x402, URZ ;  /* 0x00000402060a7890 */ /* 0x000fe2000fffe03f */
[----:B------:R-:W-:Y:S02]  /*1890*/  WARPGROUP.DEPBAR.LE gsb0, 0x0 ;  /* 0x00008000000079c5 */ /* 0x000fe40000010000 */
[----:B------:R-:W-:-:S06]  /*18a0*/  WARPGROUP.ARRIVE ;  /* 0x00000000000079c5 */ /* 0x000fcc0000000000 */
[----:B------:R-:W-:Y:S01]  /*18b0*/  IGMMA.64x32x32.S8.S8 R24, gdesc[UR12], RZ, !UPT, gsb0 ;  /* 0x012000000c1879f1 */ /* 0x000fe2000c0410ff */
[----:B------:R-:W-:Y:S02]  /*18c0*/  UIADD3 UR12, UR8, 0x2, URZ ;  /* 0x00000002080c7890 */ /* 0x000fe4000fffe03f */
[----:B------:R-:W-:Y:S01]  /*18d0*/  UIADD3 UR14, UR6, 0x2, URZ ;  /* 0x00000002060e7890 */ /* 0x000fe2000fffe03f */
[----:B------:R-:W-:Y:S01]  /*18e0*/  UMOV UR13, 0x40000040 ;  /* 0x40000040000d7882 */ /* 0x000fe20000000000 */
[----:B------:R-:W-:Y:S01]  /*18f0*/  UMOV UR15, 0x40000040 ;  /* 0x40000040000f7882 */ /* 0x000fe20000000000 */
[----:B------:R-:W-:Y:S02]  /*1900*/  UMOV UR17, UR13 ;  /* 0x0000000d00117c82 */ /* 0x000fe40008000000 */
[----:B------:R-:W-:Y:S01]  /*1910*/  UMOV UR16, UR12 ;  /* 0x0000000c00107c82 */ /* 0x000fe20008000000 */
[----:B------:R-:W-:Y:S02]  /*1920*/  WARPGROUP.DEPBAR.LE gsb0, 0x0 ;  /* 0x00008000000079c5 */ /* 0x000fe40000010000 */
[----:B------:R-:W-:-:S06]  /*1930*/  WARPGROUP.ARRIVE ;  /* 0x00000000000079c5 */ /* 0x000fcc0000000000 */
[----:B------:R-:W-:Y:S01]  /*1940*/  IGMMA.64x32x32.S8.S8 R88, gdesc[UR12], R88, gsb0 ;  /* 0x012000000c5879f1 */ /* 0x000fe20008041058 */
[----:B------:R-:W-:Y:S01]  /*1950*/  UMOV UR14, UR7 ;  /* 0x00000007000e7c82 */ /* 0x000fe20008000000 */
[----:B------:R-:W-:Y:S01]  /*1960*/  UMOV UR15, 0x40000040 ;  /* 0x40000040000f7882 */ /* 0x000fe20000000000 */
[----:B------:R-:W-:Y:S01]  /*1970*/  UIADD3 UR7, UR6, 0x204, URZ ;  /* 0x0000020406077890 */ /* 0x000fe2000fffe03f */
[----:B------:R-:W-:Y:S02]  /*1980*/  WARPGROUP.DEPBAR.LE gsb0, 0x0 ;  /* 0x00008000000079c5 */ /* 0x000fe40000010000 */
[----:B------:R-:W-:-:S06]  /*1990*/  WARPGROUP.ARRIVE ;  /* 0x00000000000079c5 */ /* 0x000fcc0000000000 */
[----:B------:R-:W-:Y:S01]  /*19a0*/  IGMMA.64x32x32.S8.S8 R72, gdesc[UR16], R72, gsb0 ;  /* 0x01200000104879f1 */ /* 0x000fe20008041048 */
[----:B------:R-:W-:Y:S01]  /*19b0*/  UIADD3 UR18, UR6, 0x104, URZ ;  /* 0x0000010406127890 */ /* 0x000fe2000fffe03f */
[----:B------:R-:W-:Y:S01]  /*19c0*/  UMOV UR19, 0x40000040 ;  /* 0x4000004000137882 */ /* 0x000fe20000000000 */
        /* <DEDUP_REMOVED lines=15> */
[----:B------:R-:W-:Y:S02]  /*1ac0*/  UIADD3 UR12, UR8, 0x4, URZ ;  /* 0x00000004080c7890 */ /* 0x000fe4000fffe03f */
[----:B------:R-:W-:Y:S01]  /*1ad0*/  UIADD3 UR14, UR6, 0x4, URZ ;  /* 0x00000004060e7890 */ /* 0x000fe2000fffe03f */
[----:B------:R-:W-:Y:S01]  /*1ae0*/  UMOV UR13, 0x40000040 ;  /* 0x40000040000d7882 */ /* 0x000fe20000000000 */
[----:B------:R-:W-:Y:S01]  /*1af0*/  UMOV UR15, 0x40000040 ;  /* 0x40000040000f7882 */ /* 0x000fe20000000000 */
[----:B------:R-:W-:Y:S02]  /*1b00*/  UMOV UR17, UR13 ;  /* 0x0000000d00117c82 */ /* 0x000fe40008000000 */
[----:B------:R-:W-:Y:S01]  /*1b10*/  UMOV UR16, UR12 ;  /* 0x0000000c00107c82 */ /* 0x000fe20008000000 */
[----:B------:R-:W-:Y:S01]  /*1b20*/  UIADD3 UR8, UR8, 0x6, URZ ;  /* 0x0000000608087890 */ /* 0x000fe2000fffe03f */
[----:B------:R-:W-:-:S02]  /*1b30*/  WARPGROUP.DEPBAR.LE gsb0, 0x0 ;  /* 0x00008000000079c5 */ /* 0x000fc40000010000 */
        /* <DEDUP_REMOVED lines=9> */
[----:B------:R-:W-:Y:S02]  /*1bd0*/  WARPGROUP.DEPBAR.LE gsb0, 0x0 ;  /* 0x00008000000079c5 */ /* 0x000fe40000010000 */
[----:B------:R-:W-:-:S06]  /*1be0*/  WARPGROUP.ARRIVE ;  /* 0x00000000000079c5 */ /* 0x000fcc0000000000 */
[----:B------:R-:W-:Y:S01]  /*1bf0*/  IGMMA.64x32x32.S8.S8 R56, gdesc[UR12], R56, gsb0 ;  /* 0x012000000c3879f1 */ /* 0x000fe20008041038 */
[----:B------:R-:W-:Y:S01]  /*1c00*/  UMOV UR14, UR9 ;  /* 0x00000009000e7c82 */ /* 0x000fe20008000000 */
[----:B------:R-:W-:Y:S01]  /*1c10*/  UMOV UR15, 0x40000040 ;  /* 0x40000040000f7882 */ /* 0x000fe20000000000 */
        /* <DEDUP_REMOVED lines=11> */
[----:B------:R-:W-:Y:S01]  /*1cd0*/  UMOV UR12, UR8 ;  /* 0x00000008000c7c82 */ /* 0x000fe20008000000 */
        /* <DEDUP_REMOVED lines=8> */
[----:B------:R-:W-:Y:S02]  /*1d60*/  WARPGROUP.DEPBAR.LE gsb0, 0x0 ;  /* 0x00008000000079c5 */ /* 0x000fe40000010000 */
[----:B------:R-:W-:-:S06]  /*1d70*/  WARPGROUP.ARRIVE ;  /* 0x00000000000079c5 */ /* 0x000fcc0000000000 */
[----:B------:R-:W-:Y:S01]  /*1d80*/  IGMMA.64x32x32.S8.S8 R72, gdesc[UR8], R72, gsb0 ;  /* 0x01200000084879f1 */ /* 0x000fe20008041048 */
[----:B------:R-:W-:Y:S01]  /*1d90*/  UMOV UR10, UR16 ;  /* 0x00000010000a7c82 */ /* 0x000fe20008000000 */
[----:B------:R-:W-:Y:S01]  /*1da0*/  UMOV UR11, 0x40000040 ;  /* 0x40000040000b7882 */ /* 0x000fe20000000000 */
[----:B------:R-:W-:Y:S02]  /*1db0*/  WARPGROUP.DEPBAR.LE gsb0, 0x0 ;  /* 0x00008000000079c5 */ /* 0x000fe40000010000 */
[----:B------:R-:W-:-:S06]  /*1dc0*/  WARPGROUP.ARRIVE ;  /* 0x00000000000079c5 */ /* 0x000fcc0000000000 */
[----:B------:R-:W-:Y:S03]  /*1dd0*/  IGMMA.64x32x32.S8.S8 R56, gdesc[UR12], R56, gsb0 ;  /* 0x012000000c3879f1 */ /* 0x000fe60008041038 */
        /* <DEDUP_REMOVED lines=9> */
[----:B------:R-:W-:Y:S05]  /*1e70*/  @!P1 BRA `(.L_x_22) ;  /* 0x0000000800a49947 */ /* 0x000fea0003800000 */
[----:B------:R-:W-:Y:S02]  /*1e80*/  UIADD3 UR6, UR39, 0x1, URZ ;  /* 0x0000000127067890 */ /* 0x000fe4000fffe03f */
[----:B------:R-:W-:Y:S02]  /*1e90*/  IMAD.U32 R3, RZ, RZ, UR39 ;  /* 0x00000027ff037e24 */ /* 0x000fe4000f8e00ff */
[----:B------:R-:W-:-:S04]  /*1ea0*/  UISETP.NE.AND UP0, UPT, UR6, 0x6, UPT ;  /* 0x000000060600788c */ /* 0x000fc8000bf05270 */
[----:B------:R-:W-:Y:S02]  /*1eb0*/  USEL UR7, URZ, 0x1, UP0 ;  /* 0x000000013f077887 */ /* 0x000fe40008000000 */
[----:B------:R-:W-:Y:S02]  /*1ec0*/  USEL UR6, UR6, URZ, UP0 ;  /* 0x0000003f06067287 */ /* 0x000fe40008000000 */
[----:B------:R-:W-:-:S06]  /*1ed0*/  ULOP3.LUT UR7, UR38, UR7, URZ, 0x3c, !UPT ;  /* 0x0000000726077292 */ /* 0x000fcc000f8e3c3f */
[----:B------:R-:W-:-:S07]  /*1ee0*/  IMAD.U32 R7, RZ, RZ, UR7 ;  /* 0x00000007ff077e24 */ /* 0x000fce000f8e00ff */
.L_x_29:
[----:B------:R-:W-:Y:S05]  /*1ef0*/  @!P0 BRA `(.L_x_23) ;  /* 0x0000000000048947 */ /* 0x000fea0003800000 */
[----:B------:R-:W-:Y:S01]  /*1f00*/  BPT.TRAP 0x1 ;  /* 0x000000040000795c */ /* 0x000fe20000300000 */
.L_x_23:
[----:B------:R-:W3:Y:S01]  /*1f10*/  S2UR UR8, SR_CgaCtaId ;  /* 0x00000000000879c3 */ /* 0x000ee20000008800 */
[----:B------:R-:W-:Y:S01]  /*1f20*/  UMOV UR7, 0x400 ;  /* 0x0000040000077882 */ /* 0x000fe20000000000 */
[----:B01----:R-:W-:Y:S01]  /*1f30*/  IMAD.U32 R5, RZ, RZ, UR6 ;  /* 0x00000006ff057e24 */ /* 0x003fe2000f8e00ff */
[----:B------:R-:W-:Y:S01]  /*1f40*/  SHF.L.U32 R4, R7, 0x1f, RZ ;  /* 0x0000001f07047819 */ /* 0x000fe200000006ff */
[----:B---3--:R-:W-:-:S06]  /*1f50*/  ULEA UR7, UR8, UR7, 0x18 ;  /* 0x0000000708077291 */ /* 0x008fcc000f8ec03f */
[----:B------:R-:W-:-:S04]  /*1f60*/  IMAD.U32 R6, RZ, RZ, UR7 ;  /* 0x00000007ff067e24 */ /* 0x000fc8000f8e00ff */
[----:B------:R-:W-:-:S04]  /*1f70*/  IMAD R5, R5, 0x8, R6 ;  /* 0x0000000805057824 */ /* 0x000fc800078e0206 */
[----:B------:R0:W1:Y:S01]  /*1f80*/  SYNCS.PHASECHK.TRANS64.TRYWAIT P1, [R5+URZ], R4 ;  /* 0x00000004050075a7 */ /* 0x000062000802017f */
[----:B------:R-:W-:Y:S05]  /*1f90*/  @!P0 BRA `(.L_x_24) ;  /* 0x0000000000048947 */ /* 0x000fea0003800000 */
[----:B------:R-:W-:Y:S01]  /*1fa0*/  BPT.TRAP 0x1 ;  /* 0x000000040000795c */ /* 0x000fe20000300000 */
.L_x_24:
[----:B-1----:R-:W-:Y:S05]  /*1fb0*/  @P1 BRA `(.L_x_25) ;  /* 0x0000000000081947 */ /* 0x002fea0003800000 */
[----:B------:R-:W1:Y:S02]  /*1fc0*/  SYNCS.PHASECHK.TRANS64.TRYWAIT P1, [R5+URZ], R4 ;  /* 0x00000004050075a7 */ /* 0x000e64000802017f */
[----:B-1----:R-:W-:Y:S05]  /*1fd0*/  @!P1 BRA `(.L_x_26) ;  /* 0x0000006c00989947 */ /* 0x002fea0003800000 */
.L_x_25:
[----:B------:R-:W-:Y:S01]  /*1fe0*/  ULEA UR10, UR6, UR4, 0xa ;  /* 0x00000004060a7291 */ /* 0x000fe2000f8e503f */
[----:B------:R-:W-:Y:S01]  /*1ff0*/  WARPGROUP.ARRIVE ;  /* 0x00000000000079c5 */ /* 0x000fe20000000000 */
[----:B------:R-:W-:Y:S01]  /*2000*/  UIMAD UR8, UR6, 0x500, UR5 ;  /* 0x00000500060878a4 */ /* 0x000fe2000f8e0205 */
[----:B------:R-:W-:Y:S01]  /*2010*/  UMOV UR13, 0x40000040 ;  /* 0x40000040000d7882 */ /* 0x000fe20000000000 */
[----:B------:R-:W-:Y:S02]  /*2020*/  UMOV UR15, 0x40000040 ;  /* 0x40000040000f7882 */ /* 0x000fe40000000000 */
[----:B------:R-:W-:Y:S01]  /*2030*/  UIADD3 UR7, UR8, 0x100, URZ ;  /* 0x0000010008077890 */ /* 0x000fe2000fffe03f */
[----:B------:R-:W-:Y:S02]  /*2040*/  UMOV UR12, UR10 ;  /* 0x0000000a000c7c82 */ /* 0x000fe40008000000 */
[----:B------:R-:W-:Y:S01]  /*2050*/  UMOV UR14, UR8 ;  /* 0x00000008000e7c82 */ /* 0x000fe20008000000 */
[----:B------:R-:W-:Y:S01]  /*2060*/  UIADD3 UR9, UR8, 0x200, URZ ;  /* 0x0000020008097890 */ /* 0x000fe2000fffe03f */
[----:B------:R-:W-:Y:S01]  /*2070*/  IGMMA.64x32x32.S8.S8 R88, gdesc[UR12], R88, gsb0 ;  /* 0x012000000c5879f1 */ /* 0x000fe20008041058 */
[----:B------:R-:W-:Y:S01]  /*2080*/  UMOV UR15, 0x40000040 ;  /* 0x40000040000f7882 */ /* 0x000fe20000000000 */
[----:B------:R-:W-:Y:S01]  /*2090*/  UMOV UR14, UR7 ;  /* 0x00000007000e7c82 */ /* 0x000fe20008000000 */
[----:B------:R-:W-:-:S02]  /*20a0*/  UIADD3 UR11, UR8, 0x300, URZ ;  /* 0x00000300080b7890 */ /* 0x000fc4000fffe03f */
        /* <DEDUP_REMOVED lines=87> */
[----:B------:R-:W-:Y:S02]  /*2620*/  UIADD3 UR10, UR8, 0x306, URZ ;  /* 0x00000306080a7890 */ /* 0x000fe4000fffe03f */
        /* <DEDUP_REMOVED lines=26> */
[----:B------:R-:W-:Y:S01]  /*27d0*/  BPT.TRAP 0x1 ;  /* 0x000000040000795c */ /* 0x000fe20000300000 */
.L_x_27:
[----:B------:R-:W-:-:S13]  /*27e0*/  ISETP.NE.AND P1, PT, R23, RZ, PT ;  /* 0x000000ff1700720c */ /* 0x000fda0003f25270 */
[----:B01----:R-:W-:-:S04]  /*27f0*/  @P1 IMAD R4, R3, 0x8, R6 ;  /* 0x0000000803041824 */ /* 0x003fc800078e0206 */
[----:B------:R-:W-:-:S05]  /*2800*/  @P1 VIADD R5, R4, 0x30 ;  /* 0x0000003004051836 */ /* 0x000fca0000000000 */
[----:B------:R-:W-:-:S04]  /*2810*/  @P1 PRMT R5, R22, 0x654, R5 ;  /* 0x0000065416051816 */ /* 0x000fc80000000005 */
[----:B------:R0:W-:Y:S01]  /*2820*/  @P1 SYNCS.ARRIVE.TRANS64.RED.A1T0 RZ, [R5+URZ], RZ ;  /* 0x000000ff05ff19a7 */ /* 0x0001e2000810043f */
[----:B------:R-:W-:-:S13]  /*2830*/  ISETP.GT.U32.AND P1, PT, R19, 0x1, PT ;  /* 0x000000011300780c */ /* 0x000fda0003f24070 */
[----:B0-----:R-:W-:Y:S05]  /*2840*/  @P1 BRA `(.L_x_28) ;  /* 0x0000000000041947 */ /* 0x001fea0003800000 */
[----:B------:R-:W-:Y:S01]  /*2850*/  BPT.TRAP 0x1 ;  /* 0x000000040000795c */ /* 0x000fe20000300000 */
.L_x_28:
[----:B------:R-:W-:Y:S01]  /*2860*/  UIADD3 UR6, UR6, 0x1, URZ ;  /* 0x0000000106067890 */ /* 0x000fe2000fffe03f */
[C---:B------:R-:W-:Y:S01]  /*2870*/  ISETP.GT.AND P2, PT, R0.reuse, 0x1, PT ;  /* 0x000000010000780c */ /* 0x040fe20003f44270 */
[----:B------:R-:W-:Y:S02]  /*2880*/  VIADD R3, R3, 0x1 ;  /* 0x0000000103037836 */ /* 0x000fe40000000000 */
[----:B------:R-:W-:Y:S01]  /*2890*/  UISETP.NE.AND UP0, UPT, UR6, 0x6, UPT ;  /* 0x000000060600788c */ /* 0x000fe2000bf05270 */
[----:B------:R-:W-:Y:S02]  /*28a0*/  VIADD R0, R0, 0xffffffff ;  /* 0xffffffff00007836 */ /* 0x000fe40000000000 */
[C---:B------:R-:W-:Y:S01]  /*28b0*/  ISETP.NE.AND P1, PT, R3.reuse, 0x6, PT ;  /* 0x000000060300780c */ /* 0x040fe20003f25270 */
[----:B------:R-:W-:Y:S02]  /*28c0*/  USEL UR7, URZ, 0x1, UP0 ;  /* 0x000000013f077887 */ /* 0x000fe40008000000 */
[----:B------:R-:W-:Y:S01]  /*28d0*/  USEL UR6, UR6, URZ, UP0 ;  /* 0x0000003f06067287 */ /* 0x000fe20008000000 */
[----:B------:R-:W-:-:S03]  /*28e0*/  SEL R3, R3, RZ, P1 ;  /* 0x000000ff03037207 */ /* 0x000fc60000800000 */
[----:B------:R-:W-:Y:S01]  /*28f0*/  LOP3.LUT R7, R7, UR7, RZ, 0x3c, !PT ;  /* 0x0000000707077c12 */ /* 0x000fe2000f8e3cff */
[----:B------:R-:W-:Y:S07]  /*2900*/  @P2 BRA `(.L_x_29) ;  /* 0xfffffff400782947 */ /* 0x000fee000383ffff */
.L_x_22:
[----:B------:R-:W3:Y:S02]  /*2910*/  LDC R0, c[0x0][0x28c] ;  /* 0x0000a300ff007b82 */ /* 0x000ee40000000800 */
[----:B---3--:R-:W-:-:S13]  /*2920*/  ISETP.GE.AND P1, PT, R0, 0x1, PT ;  /* 0x000000010000780c */ /* 0x008fda0003f26270 */
[----:B------:R-:W-:Y:S05]  /*2930*/  @!P1 BRA `(.L_x_30) ;  /* 0x0000000000509947 */ /* 0x000fea0003800000 */
[----:B------:R-:W-:Y:S05]  /*2940*/  @!P0 BRA `(.L_x_31) ;  /* 0x0000000000048947 */ /* 0x000fea0003800000 */
[----:B------:R-:W-:Y:S01]  /*2950*/  BPT.TRAP 0x1 ;  /* 0x000000040000795c */ /* 0x000fe20000300000 */
.L_x_31:
[----:B------:R-:W-:Y:S01]  /*2960*/  ISETP.NE.AND P0, PT, R23, RZ, PT ;  /* 0x000000ff1700720c */ /* 0x000fe20003f05270 */
[----:B------:R-:W-:Y:S01]  /*2970*/  BSSY B0, `(.L_x_32) ;  /* 0x000000e000007945 */ /* 0x000fe20003800000 */
[----:B------:R-:W-:-:S11]  /*2980*/  ISETP.GT.U32.AND P1, PT, R19, 0x1, PT ;  /* 0x000000011300780c */ /* 0x000fd60003f24070 */
[----:B------:R-:W-:Y:S05]  /*2990*/  @!P0 BRA `(.L_x_33) ;  /* 0x00000000002c8947 */ /* 0x000fea0003800000 */
[----:B------:R-:W-:-:S04]  /*29a0*/  UISETP.LT.AND UP0, UPT, UR40, 0x1, UPT ;  /* 0x000000012800788c */ /* 0x000fc8000bf01270 */
[----:B------:R-:W-:-:S04]  /*29b0*/  USEL UR6, UR40, 0x1, UP0 ;  /* 0x0000000128067887 */ /* 0x000fc80008000000 */
[----:B------:R-:W-:-:S04]  /*29c0*/  UIADD3 UR6, UR39, UR40, -UR6 ;  /* 0x0000002827067290 */ /* 0x000fc8000fffe806 */
[----:B------:R-:W-:-:S04]  /*29d0*/  UIMAD.WIDE.U32 UR4, UR6, -0x55555555, URZ ;  /* 0xaaaaaaab060478a5 */ /* 0x000fc8000f8e003f */
[----:B------:R-:W-:-:S04]  /*29e0*/  USHF.R.U32.HI UR4, URZ, 0x2, UR5 ;  /* 0x000000023f047899 */ /* 0x000fc80008011605 */
[----:B------:R-:W-:-:S06]  /*29f0*/  UIMAD UR6, UR4, -0x6, UR6 ;  /* 0xfffffffa040678a4 */ /* 0x000fcc000f8e0206 */
[----:B------:R-:W-:-:S04]  /*2a00*/  IMAD.U32 R3, RZ, RZ, UR6 ;  /* 0x00000006ff037e24 */ /* 0x000fc8000f8e00ff */
[----:B------:R-:W-:-:S04]  /*2a10*/  IMAD R0, R3, 0x8, R6 ;  /* 0x0000000803007824 */ /* 0x000fc800078e0206 */
[----:B------:R-:W-:-:S05]  /*2a20*/  VIADD R3, R0, 0x30 ;  /* 0x0000003000037836 */ /* 0x000fca0000000000 */
[----:B------:R-:W-:-:S04]  /*2a30*/  PRMT R3, R22, 0x654, R3 ;  /* 0x0000065416037816 */ /* 0x000fc80000000003 */
[----:B------:R3:W-:Y:S03]  /*2a40*/  SYNCS.ARRIVE.TRANS64.RED.A1T0 RZ, [R3+URZ], RZ ;  /* 0x000000ff03ff79a7 */ /* 0x0007e6000810043f */
.L_x_33:
[----:B------:R-:W-:Y:S05]  /*2a50*/  BSYNC B0 ;  /* 0x0000000000007941 */ /* 0x000fea0003800000 */
.L_x_32:
[----:B------:R-:W-:Y:S05]  /*2a60*/  @P1 BRA `(.L_x_30) ;  /* 0x0000000000041947 */ /* 0x000fea0003800000 */
[----:B------:R-:W-:Y:S01]  /*2a70*/  BPT.TRAP 0x1 ;  /* 0x000000040000795c */ /* 0x000fe20000300000 */
.L_x_30:
[----:B------:R-:W4:Y:S01]  /*2a80*/  LDC R8, c[0x0][0x288] ;  /* 0x0000a200ff087b82 */ /* 0x000f220000000800 */
[----:B01----:R-:W-:Y:S01]  /*2a90*/  LOP3.LUT R4, R18, 0x60, RZ, 0xc0, !PT ;  /* 0x0000006012047812 */ /* 0x003fe200078ec0ff */
[----:B------:R-:W-:Y:S01]  /*2aa0*/  IMAD R7, R109, 0xa0, RZ ;  /* 0x000000a06d077824 */ /* 0x000fe200078e02ff */
[----:B------:R-:W-:Y:S01]  /*2ab0*/  SHF.R.U32.HI R0, RZ, 0x2, R18 ;  /* 0x00000002ff007819 */ /* 0x000fe20000011612 */
[----:B------:R-:W-:Y:S01]  /*2ac0*/  UIADD3 UR39, UR40, UR39, URZ ;  /* 0x0000002728277290 */ /* 0x000fe2000fffe03f */
[----:B------:R-:W-:Y:S01]  /*2ad0*/  SHF.R.U32.HI R6, RZ, 0x1, R4 ;  /* 0x00000001ff067819 */ /* 0x000fe20000011604 */
[----:B------:R-:W-:Y:S01]  /*2ae0*/  IMAD.SHL.U32 R11, R108, 0x80, RZ ;  /* 0x000000806c0b7824 */ /* 0x000fe200078e00ff */
[----:B------:R-:W-:Y:S01]  /*2af0*/  LOP3.LUT R4, R18, 0x3, RZ, 0xc0, !PT ;  /* 0x0000000312047812 */ /* 0x000fe200078ec0ff */
[----:B------:R-:W-:Y:S01]  /*2b00*/  UISETP.GT.U32.AND UP0, UPT, UR39, 0x5, UPT ;  /* 0x000000052700788c */ /* 0x000fe2000bf04070 */
[----:B------:R-:W-:Y:S01]  /*2b10*/  SHF.R.U32.HI R5, RZ, 0x7, R18 ;  /* 0x00000007ff057819 */ /* 0x000fe20000011612 */
[----:B------:R-:W-:Y:S01]  /*2b20*/  ULDC UR7, c[0x0][0x284] ;  /* 0x0000a10000077ab9 */ /* 0x000fe20000000800 */
[----:B---3--:R-:W-:Y:S01]  /*2b30*/  LOP3.LUT R3, R0, 0x7, RZ, 0xc0, !PT ;  /* 0x0000000700037812 */ /* 0x008fe200078ec0ff */
[----:B------:R-:W-:Y:S01]  /*2b40*/  UISETP.LT.U32.AND UP0, UPT, UR40, 0x6, UP0 ;  /* 0x000000062800788c */ /* 0x000fe20008701070 */
[----:B------:R-:W-:Y:S01]  /*2b50*/  LOP3.LUT R0, R5, 0x1, RZ, 0xc0, !PT ;  /* 0x0000000105007812 */ /* 0x000fe200078ec0ff */
[----:B------:R-:W-:Y:S01]  /*2b60*/  UISETP.GE.U32.AND UP1, UPT, UR40, 0x6, UPT ;  /* 0x000000062800788c */ /* 0x000fe2000bf26070 */
[----:B------:R-:W-:Y:S01]  /*2b70*/  IADD3 R5, RZ, -R6, -R3 ;  /* 0x80000006ff057210 */ /* 0x000fe20007ffe803 */
[----:B------:R-:W-:Y:S01]  /*2b80*/  ULDC.64 UR8, c[0x0][0x5d0] ;  /* 0x0001740000087ab9 */ /* 0x000fe20000000a00 */
[----:B------:R-:W-:Y:S01]  /*2b90*/  SHF.R.S32.HI R14, RZ, 0x1f, R104 ;  /* 0x0000001fff0e7819 */ /* 0x000fe20000011468 */
[C---:B------:R-:W-:Y:S01]  /*2ba0*/  IMAD.SHL.U32 R10, R0.reuse, 0x40, RZ ;  /* 0x00000040000a7824 */ /* 0x040fe200078e00ff */
[----:B------:R-:W-:Y:S01]  /*2bb0*/  UIMAD.WIDE.U32 UR4, UR39, -0x55555555, URZ ;  /* 0xaaaaaaab270478a5 */ /* 0x000fe2000f8e003f */
[----:B------:R-:W-:Y:S01]  /*2bc0*/  IMAD R0, R0, -0x40, R5 ;  /* 0xffffffc000007824 */ /* 0x000fe200078e0205 */
[----:B------:R-:W-:Y:S01]  /*2bd0*/  USEL UR6, URZ, 0x1, !UP0 ;  /* 0x000000013f067887 */ /* 0x000fe2000c000000 */
[----:B------:R-:W-:Y:S01]  /*2be0*/  IMAD R5, R14, UR8, RZ ;  /* 0x000000080e057c24 */ /* 0x000fe2000f8e02ff */
[----:B------:R-:W-:Y:S01]  /*2bf0*/  LOP3.LUT R3, R10, 0x40, R3, 0xe2, !PT ;  /* 0x000000400a037812 */ /* 0x000fe200078ee203 */
[----:B----4-:R-:W-:Y:S01]  /*2c00*/  IMAD R12, R4, -0x2, R8 ;  /* 0xfffffffe040c7824 */ /* 0x010fe200078e0208 */
[----:B------:R-:W-:Y:S01]  /*2c10*/  ISETP.GE.AND P0, PT, R7, R8, PT ;  /* 0x000000080700720c */ /* 0x000fe20003f06270 */
[----:B------:R-:W-:Y:S01]  /*2c20*/  IMAD.SHL.U32 R8, R18, 0x2, RZ ;  /* 0x0000000212087824 */ /* 0x000fe200078e00ff */
[----:B------:R-:W-:Y:S01]  /*2c30*/  USHF.R.U32.HI UR4, URZ, 0x2, UR5 ;  /* 0x000000023f047899 */ /* 0x000fe20008011605 */
[----:B------:R-:W-:Y:S01]  /*2c40*/  IMAD.WIDE R108, R108, 0x80, RZ ;  /* 0x000000806c6c7825 */ /* 0x000fe200078e02ff */
[----:B------:R-:W-:Y:S01]  /*2c50*/  ISETP.GE.OR P0, PT, R11, UR7, P0 ;  /* 0x000000070b007c0c */ /* 0x000fe20008706670 */
[----:B------:R-:W-:Y:S01]  /*2c60*/  ULOP3.LUT UR38, UR38, UR6, URZ, 0x3c, !UPT ;  /* 0x0000000626267292 */ /* 0x000fe2000f8e3c3f */
[----:B------:R-:W-:Y:S01]  /*2c70*/  LOP3.LUT R8, R7, 0x6, R8, 0xf8, !PT ;  /* 0x0000000607087812 */ /* 0x000fe200078ef808 */
[----:B------:R-:W-:Y:S01]  /*2c80*/  IMAD R13, R104, UR9, R5 ;  /* 0x00000009680d7c24 */ /* 0x000fe2000f8e0205 */
[----:B------:R-:W-:Y:S01]  /*2c90*/  LOP3.LUT R115, R108, R3, R6, 0xfe, !PT ;  /* 0x000000036c737212 */ /* 0x000fe200078efe06 */
[----:B------:R-:W-:Y:S01]  /*2ca0*/  UIMAD UR39, UR4, -0x6, UR39 ;  /* 0xfffffffa042778a4 */ /* 0x000fe2000f8e0227 */
[----:B------:R-:W-:Y:S01]  /*2cb0*/  SHF.R.S32.HI R9, RZ, 0x1f, R8 ;  /* 0x0000001fff097819 */ /* 0x000fe20000011408 */
[----:B------:R-:W-:Y:S01]  /*2cc0*/  @UP1 ULOP3.LUT UR38, UR38, 0x1, UR4, 0x78, !UPT ;  /* 0x0000000126261892 */ /* 0x000fe2000f8e7804 */
[----:B------:R-:W-:Y:S01]  /*2cd0*/  IADD3 R3, -R11, UR7, R0 ;  /* 0x000000070b037c10 */ /* 0x000fe2000fffe100 */
[----:B------:R-:W-:-:S02]  /*2ce0*/  IMAD.IADD R12, R12, 0x1, -R7 ;  /* 0x000000010c0c7824 */ /* 0x000fc400078e0a07 */
[----:B------:R-:W-:-:S04]  /*2cf0*/  IMAD.WIDE.U32 R4, R104, UR8, R8 ;  /* 0x0000000868047c25 */ /* 0x000fc8000f8e0008 */
[----:B------:R-:W-:Y:S02]  /*2d00*/  IMAD.IADD R5, R5, 0x1, R13 ;  /* 0x0000000105057824 */ /* 0x000fe400078e020d */
[----:B------:R-:W-:Y:S01]  /*2d10*/  IMAD.MOV.U32 R0, RZ, RZ, -0x1 ;  /* 0xffffffffff007424 */ /* 0x000fe200078e00ff */
[----:B------:R-:W-:Y:S06]  /*2d20*/  @P0 BRA `(.L_x_34) ;  /* 0x0000004000d00947 */ /* 0x000fec0003800000 */
[----:B------:R-:W0:Y:S01]  /*2d30*/  LDC.64 R10, c[0x0][0x5c8] ;  /* 0x00017200ff0a7b82 */ /* 0x000e220000000a00 */
[----:B------:R-:W-:Y:S01]  /*2d40*/  ULDC.64 UR4, c[0x0][0x5c0] ;  /* 0x0001700000047ab9 */ /* 0x000fe20000000a00 */
[----:B------:R-:W-:Y:S01]  /*2d50*/  BSSY B0, `(.L_x_34) ;  /* 0x0000431000007945 */ /* 0x000fe20003800000 */
[-C--:B0-----:R-:W-:Y:S02]  /*2d60*/  IMAD R6, R109, R10.reuse, RZ ;  /* 0x0000000a6d067224 */ /* 0x081fe400078e02ff */
[----:B------:R-:W-:-:S04]  /*2d70*/  IMAD.WIDE.U32 R4, R115, R10, R4 ;  /* 0x0000000a73047225 */ /* 0x000fc800078e0004 */
[----:B------:R-:W-:Y:S01]  /*2d80*/  IMAD R7, R115, R11, R6 ;  /* 0x0000000b73077224 */ /* 0x000fe200078e0206 */
[----:B------:R-:W-:-:S03]  /*2d90*/  IADD3 R4, P0, R4, UR4, RZ ;  /* 0x0000000404047c10 */ /* 0x000fc6000ff1e0ff */
[----:B------:R-:W-:Y:S01]  /*2da0*/  IMAD.IADD R7, R5, 0x1, R7 ;  /* 0x0000000105077824 */ /* 0x000fe200078e0207 */
[----:B------:R-:W-:-:S04]  /*2db0*/  LEA R6, P1, R10, R4, 0x3 ;  /* 0x000000040a067211 */ /* 0x000fc800078218ff */
[----:B------:R-:W-:Y:S02]  /*2dc0*/  IADD3.X R5, R7, UR5, RZ, P0, !PT ;  /* 0x0000000507057c10 */ /* 0x000fe400087fe4ff */
[----:B-----5:R-:W-:Y:S02]  /*2dd0*/  ISETP.NE.AND P0, PT, R106, RZ, PT ;  /* 0x000000ff6a00720c */ /* 0x020fe40003f05270 */
[----:B------:R-:W-:-:S11]  /*2de0*/  LEA.HI.X R7, R10, R5, R11, 0x3, P1 ;  /* 0x000000050a077211 */ /* 0x000fd600008f1c0b */
[----:B------:R-:W-:Y:S05]  /*2df0*/  @!P0 BRA `(.L_x_35) ;  /* 0x0000003000388947 */ /* 0x000fea0003800000 */
[----:B------:R-:W0:Y:S01]  /*2e00*/  LDC.64 R110, c[0x0][0x5b0] ;  /* 0x00016c00ff6e7b82 */ /* 0x000e220000000a00 */
[----:B------:R-:W-:Y:S01]  /*2e10*/  ULDC.64 UR4, c[0x0][0x5b8] ;  /* 0x00016e0000047ab9 */ /* 0x000fe20000000a00 */
[----:B------:R-:W-:Y:S01]  /*2e20*/  ISETP.GE.AND P3, PT, R12, 0x1, PT ;  /* 0x000000010c00780c */ /* 0x000fe20003f66270 */
[----:B------:R-:W-:Y:S01]  /*2e30*/  IMAD R11, R14, UR4, RZ ;  /* 0x000000040e0b7c24 */ /* 0x000fe2000f8e02ff */
[----:B------:R-:W-:Y:S01]  /*2e40*/  BSSY B1, `(.L_x_36) ;  /* 0x000000e000017945 */ /* 0x000fe20003800000 */
[C---:B------:R-:W-:Y:S01]  /*2e50*/  IMAD.WIDE.U32 R20, R104.reuse, UR4, R8 ;  /* 0x0000000468147c25 */ /* 0x040fe2000f8e0008 */
[----:B------:R-:W-:Y:S02]  /*2e60*/  ISETP.LT.OR P1, PT, R3, 0x1, !P3 ;  /* 0x000000010300780c */ /* 0x000fe40005f21670 */
[----:B------:R-:W1:Y:S01]  /*2e70*/  LDC.64 R112, c[0x0][0x5a8] ;  /* 0x00016a00ff707b82 */ /* 0x000e620000000a00 */
[----:B------:R-:W-:Y:S02]  /*2e80*/  IMAD R11, R104, UR5, R11 ;  /* 0x00000005680b7c24 */ /* 0x000fe4000f8e020b */
[----:B------:R-:W-:-:S02]  /*2e90*/  IMAD.MOV.U32 R14, RZ, RZ, R20 ;  /* 0x000000ffff0e7224 */ /* 0x000fc400078e0014 */
[----:B------:R-:W-:Y:S02]  /*2ea0*/  IMAD.IADD R15, R21, 0x1, R11 ;  /* 0x00000001150f7824 */ /* 0x000fe400078e020b */
[-C--:B0-----:R-:W-:Y:S02]  /*2eb0*/  IMAD R108, R109, R110.reuse, RZ ;  /* 0x0000006e6d6c7224 */ /* 0x081fe400078e02ff */
[----:B------:R-:W-:-:S04]  /*2ec0*/  IMAD.WIDE.U32 R8, R115, R110, R14 ;  /* 0x0000006e73087225 */ /* 0x000fc800078e000e */
[----:B------:R-:W-:Y:S01]  /*2ed0*/  IMAD R109, R115, R111, R108 ;  /* 0x0000006f736d7224 */ /* 0x000fe200078e026c */
[----:B-1----:R-:W-:-:S04]  /*2ee0*/  IADD3 R8, P0, R8, R112, RZ ;  /* 0x0000007008087210 */ /* 0x002fc80007f1e0ff */
[----:B------:R-:W-:Y:S01]  /*2ef0*/  IADD3.X R9, R113, R9, R109, P0, !PT ;  /* 0x0000000971097210 */ /* 0x000fe200007fe46d */
[----:B------:R-:W-:Y:S08]  /*2f00*/  @P1 BRA `(.L_x_37) ;  /* 0x0000000000041947 */ /* 0x000ff00003800000 */
[----:B--2---:R0:W5:Y:S02]  /*2f10*/  LDG.E.U8 R107, desc[UR36][R8.64] ;  /* 0x00000024086b7981 */ /* 0x004164000c1e1100 */
.L_x_37:
[----:B------:R-:W-:Y:S05]  /*2f20*/  BSYNC B1 ;  /* 0x0000000000017941 */ /* 0x000fea0003800000 */
.L_x_36:
[----:B-----5:R-:W-:Y:S01]  /*2f30*/  LOP3.LUT R13, R107, 0xffff, RZ, 0xc0, !PT ;  /* 0x0000ffff6b0d7812 */ /* 0x020fe200078ec0ff */
[----:B------:R-:W-:Y:S01]  /*2f40*/  IMAD.SHL.U32 R10, R110, 0x8, RZ ;  /* 0x000000086e0a7824 */ /* 0x000fe200078e00ff */
[----:B------:R-:W-:Y:S01]  /*2f50*/  ISETP.GE.AND P2, PT, R12, 0x2, PT ;  /* 0x000000020c00780c */ /* 0x000fe20003f46270 */
[----:B------:R-:W-:Y:S01]  /*2f60*/  BSSY B1, `(.L_x_38) ;  /* 0x000000e000017945 */ /* 0x000fe20003800000 */
[----:B------:R-:W-:Y:S02]  /*2f70*/  PRMT R13, R13, 0x8880, RZ ;  /* 0x000088800d0d7816 */ /* 0x000fe400000000ff */
[----:B------:R-:W-:Y:S02]  /*2f80*/  ISETP.LT.OR P0, PT, R3, 0x1, !P2 ;  /* 0x000000010300780c */ /* 0x000fe40005701670 */
[----:B------:R-:W-:Y:S01]  /*2f90*/  SHF.L.U64.HI R11, R110, 0x3, R111 ;  /* 0x000000036e0b7819 */ /* 0x000fe2000001026f */
[----:B------:R-:W-:-:S04]  /*2fa0*/  IMAD R104, R13, R106, RZ ;  /* 0x0000006a0d687224 */ /* 0x000fc800078e02ff */
[----:B------:R-:W-:Y:S02]  /*2fb0*/  @!P1 IMAD R13, R88, R105, R104 ;  /* 0x00000069580d9224 */ /* 0x000fe400078e0268 */
[----:B------:R-:W-:-:S03]  /*2fc0*/  IMAD.WIDE.U32 R10, R115, R110, R10 ;  /* 0x0000006e730a7225 */ /* 0x000fc600078e000a */
[----:B------:R1:W-:Y:S01]  /*2fd0*/  @!P1 STG.E.U8 desc[UR36][R4.64], R13 ;  /* 0x0000000d04009986 */ /* 0x0003e2000c101124 */
[----:B------:R-:W-:Y:S01]  /*2fe0*/  IADD3 R10, P4, P5, R20, R112, R10 ;  /* 0x00000070140a7210 */ /* 0x000fe20007d9e00a */
[----:B------:R-:W-:Y:S01]  /*2ff0*/  IMAD.IADD R20, R109, 0x1, R11 ;  /* 0x000000016d147824 */ /* 0x000fe200078e020b */
[----:B------:R-:W-:Y:S11]  /*3000*/  @P0 BRA `(.L_x_39) ;  /* 0x00000000000c0947 */ /* 0x000ff60003800000 */
[----:B--2---:R-:W1:Y:S02]  /*3010*/  LDG.E.U8 R107, desc[UR36][R8.64+0x1] ;  /* 0x00000124086b7981 */ /* 0x004e64000c1e1100 */
[----:B-1----:R-:W-:-:S05]  /*3020*/  PRMT R13, R107, 0x8880, RZ ;  /* 0x000088806b0d7816 */ /* 0x002fca00000000ff */
[----:B------:R-:W-:-:S07]  /*3030*/  IMAD R104, R13, R106, RZ ;  /* 0x0000006a0d687224 */ /* 0x000fce00078e02ff */
.L_x_39:
[----:B------:R-:W-:Y:S05]  /*3040*/  BSYNC B1 ;  /* 0x0000000000017941 */ /* 0x000fea0003800000 */
.L_x_38:
[----:B------:R-:W-:Y:S01]  /*3050*/  ISETP.LT.OR P3, PT, R3, 0x9, !P3 ;  /* 0x000000090300780c */ /* 0x000fe20005f61670 */
[----:B------:R-:W-:Y:S01]  /*3060*/  @!P0 IMAD R89, R89, R105, R104 ;  /* 0x0000006959598224 */ /* 0x000fe200078e0268 */
[C---:B------:R-:W-:Y:S01]  /*3070*/  ISETP.GE.AND P1, PT, R12.reuse, 0x9, PT ;  /* 0x000000090c00780c */ /* 0x040fe20003f26270 */
[----:B------:R-:W-:Y:S01]  /*3080*/  BSSY B1, `(.L_x_40) ;  /* 0x000000b000017945 */ /* 0x000fe20003800000 */
[----:B------:R-:W-:Y:S02]  /*3090*/  IADD3.X R11, R15, R113, R20, P4, P5 ;  /* 0x000000710f0b7210 */ /* 0x000fe400027ea414 */
[----:B------:R3:W-:Y:S01]  /*30a0*/  @!P0 STG.E.U8 desc[UR36][R4.64+0x1], R89 ;  /* 0x0000015904008986 */ /* 0x0007e2000c101124 */
[----:B------:R-:W-:Y:S02]  /*30b0*/  ISETP.GE.AND P0, PT, R12, 0xa, PT ;  /* 0x0000000a0c00780c */ /* 0x000fe40003f06270 */
[C---:B------:R-:W-:Y:S02]  /*30c0*/  ISETP.LT.OR P2, PT, R3.reuse, 0x9, !P2 ;  /* 0x000000090300780c */ /* 0x040fe40005741670 */
[----:B------:R-:W-:-:S02]  /*30d0*/  ISETP.LT.OR P5, PT, R3, 0x1, !P1 ;  /* 0x000000010300780c */ /* 0x000fc40004fa1670 */
[----:B------:R-:W-:Y:S01]  /*30e0*/  ISETP.LT.OR P4, PT, R3, 0x1, !P0 ;  /* 0x000000010300780c */ /* 0x000fe20004781670 */
[----:B------:R-:W-:-:S12]  /*30f0*/  @P3 BRA `(.L_x_41) ;  /* 0x00000000000c3947 */ /* 0x000fd80003800000 */
[----:B--2---:R-:W1:Y:S02]  /*3100*/  LDG.E.U8 R107, desc[UR36][R10.64] ;  /* 0x000000240a6b7981 */ /* 0x004e64000c1e1100 */
[----:B-1----:R-:W-:-:S05]  /*3110*/  PRMT R13, R107, 0x8880, RZ ;  /* 0x000088806b0d7816 */ /* 0x002fca00000000ff */
[----:B------:R-:W-:-:S07]  /*3120*/  IMAD R104, R13, R106, RZ ;  /* 0x0000006a0d687224 */ /* 0x000fce00078e02ff */
.L_x_41:
[----:B------:R-:W-:Y:S05]  /*3130*/  BSYNC B1 ;  /* 0x0000000000017941 */ /* 0x000fea0003800000 */
.L_x_40:
[----:B-1----:R-:W-:Y:S01]  /*3140*/  @!P3 IMAD R13, R90, R105, R104 ;  /* 0x000000695a0db224 */ /* 0x002fe200078e0268 */
[----:B------:R-:W-:Y:S04]  /*3150*/  BSSY B1, `(.L_x_42) ;  /* 0x0000006000017945 */ /* 0x000fe80003800000 */
[----:B------:R1:W-:Y:S01]  /*3160*/  @!P3 STG.E.U8 desc[UR36][R6.64], R13 ;  /* 0x0000000d0600b986 */ /* 0x0003e2000c101124 */
[----:B------:R-:W-:Y:S05]  /*3170*/  @P2 BRA `(.L_x_43) ;  /* 0x00000000000c2947 */ /* 0x000fea0003800000 */
[----:B--2---:R-:W1:Y:S02]  /*3180*/  LDG.E.U8 R107, desc[UR36][R10.64+0x1] ;  /* 0x000001240a6b7981 */ /* 0x004e64000c1e1100 */
[----:B-1----:R-:W-:-:S05]  /*3190*/  PRMT R13, R107, 0x8880, RZ ;  /* 0x000088806b0d7816 */ /* 0x002fca00000000ff */
[----:B------:R-:W-:-:S07]  /*31a0*/  IMAD R104, R13, R106, RZ ;  /* 0x0000006a0d687224 */ /* 0x000fce00078e02ff */
.L_x_43:
[----:B------:R-:W-:Y:S05]  /*31b0*/  BSYNC B1 ;  /* 0x0000000000017941 */ /* 0x000fea0003800000 */
.L_x_42:
[----:B------:R-:W-:Y:S01]  /*31c0*/  @!P2 IMAD R91, R91, R105, R104 ;  /* 0x000000695b5ba224 */ /* 0x000fe200078e0268 */
[----:B------:R-:W-:Y:S04]  /*31d0*/  BSSY B1, `(.L_x_44) ;  /* 0x0000006000017945 */ /* 0x000fe80003800000 */
[----:B------:R4:W-:Y:S01]  /*31e0*/  @!P2 STG.E.U8 desc[UR36][R6.64+0x1], R91 ;  /* 0x0000015b0600a986 */ /* 0x0009e2000c101124 */
[----:B------:R-:W-:Y:S05]  /*31f0*/  @P5 BRA `(.L_x_45) ;  /* 0x00000000000c5947 */ /* 0x000fea0003800000 */
[----:B--2---:R-:W1:Y:S02]  /*3200*/  LDG.E.U8 R107, desc[UR36][R8.64+0x8] ;  /* 0x00000824086b7981 */ /* 0x004e64000c1e1100 */
[----:B-1----:R-:W-:-:S05]  /*3210*/  PRMT R13, R107, 0x8880, RZ ;  /* 0x000088806b0d7816 */ /* 0x002fca00000000ff */
[----:B------:R-:W-:-:S07]  /*3220*/  IMAD R104, R13, R106, RZ ;  /* 0x0000006a0d687224 */ /* 0x000fce00078e02ff */
.L_x_45:
[----:B------:R-:W-:Y:S05]  /*3230*/  BSYNC B1 ;  /* 0x0000000000017941 */ /* 0x000fea0003800000 */
.L_x_44:
[----:B-1----:R-:W-:Y:S01]  /*3240*/  @!P5 IMAD R13, R92, R105, R104 ;  /* 0x000000695c0dd224 */ /* 0x002fe200078e0268 */
[----:B------:R-:W-:Y:S04]  /*3250*/  BSSY B1, `(.L_x_46) ;  /* 0x0000006000017945 */ /* 0x000fe80003800000 */
[----:B------:R1:W-:Y:S01]  /*3260*/  @!P5 STG.E.U8 desc[UR36][R4.64+0x8], R13 ;  /* 0x0000080d0400d986 */ /* 0x0003e2000c101124 */
[----:B------:R-:W-:Y:S05]  /*3270*/  @P4 BRA `(.L_x_47) ;  /* 0x00000000000c4947 */ /* 0x000fea0003800000 */
[----:B--2---:R-:W1:Y:S02]  /*3280*/  LDG.E.U8 R107, desc[UR36][R8.64+0x9] ;  /* 0x00000924086b7981 */ /* 0x004e64000c1e1100 */
[----:B-1----:R-:W-:-:S05]  /*3290*/  PRMT R13, R107, 0x8880, RZ ;  /* 0x000088806b0d7816 */ /* 0x002fca00000000ff */
[----:B------:R-:W-:-:S07]  /*32a0*/  IMAD R104, R13, R106, RZ ;  /* 0x0000006a0d687224 */ /* 0x000fce00078e02ff */
.L_x_47:
[----:B------:R-:W-:Y:S05]  /*32b0*/  BSYNC B1 ;  /* 0x0000000000017941 */ /* 0x000fea0003800000 */
.L_x_46:
[----:B------:R-:W-:Y:S01]  /*32c0*/  ISETP.LT.OR P1, PT, R3, 0x9, !P1 ;  /* 0x000000090300780c */ /* 0x000fe20004f21670 */
[----:B------:R-:W-:Y:S01]  /*32d0*/  @!P4 IMAD R93, R93, R105, R104 ;  /* 0x000000695d5dc224 */ /* 0x000fe200078e0268 */
[C---:B------:R-:W-:Y:S01]  /*32e0*/  ISETP.GE.AND P3, PT, R12.reuse, 0x11, PT ;  /* 0x000000110c00780c */ /* 0x040fe20003f66270 */
[----:B------:R-:W-:Y:S01]  /*32f0*/  BSSY B1, `(.L_x_48) ;  /* 0x000000a000017945 */ /* 0x000fe20003800000 */
[----:B------:R-:W-:Y:S02]  /*3300*/  ISETP.GE.AND P2, PT, R12, 0x12, PT ;  /* 0x000000120c00780c */ /* 0x000fe40003f46270 */
[----:B------:R0:W-:Y:S01]  /*3310*/  @!P4 STG.E.U8 desc[UR36][R4.64+0x9], R93 ;  /* 0x0000095d0400c986 */ /* 0x0001e2000c101124 */
[C---:B------:R-:W-:Y:S02]  /*3320*/  ISETP.LT.OR P0, PT, R3.reuse, 0x9, !P0 ;  /* 0x000000090300780c */ /* 0x040fe40004701670 */
[C---:B------:R-:W-:Y:S02]  /*3330*/  ISETP.LT.OR P5, PT, R3.reuse, 0x1, !P3 ;  /* 0x000000010300780c */ /* 0x040fe40005fa1670 */
[----:B------:R-:W-:-:S02]  /*3340*/  ISETP.LT.OR P4, PT, R3, 0x1, !P2 ;  /* 0x000000010300780c */ /* 0x000fc40005781670 */
[----:B------:R-:W-:Y:S11]  /*3350*/  @P1 BRA `(.L_x_49) ;  /* 0x00000000000c1947 */ /* 0x000ff60003800000 */
[----:B--2---:R-:W1:Y:S02]  /*3360*/  LDG.E.U8 R107, desc[UR36][R10.64+0x8] ;  /* 0x000008240a6b7981 */ /* 0x004e64000c1e1100 */
[----:B-1----:R-:W-:-:S05]  /*3370*/  PRMT R13, R107, 0x8880, RZ ;  /* 0x000088806b0d7816 */ /* 0x002fca00000000ff */
[----:B------:R-:W-:-:S07]  /*3380*/  IMAD R104, R13, R106, RZ ;  /* 0x0000006a0d687224 */ /* 0x000fce00078e02ff */
.L_x_49:
[----:B------:R-:W-:Y:S05]  /*3390*/  BSYNC B1 ;  /* 0x0000000000017941 */ /* 0x000fea0003800000 */
.L_x_48:
[----:B-1----:R-:W-:Y:S01]  /*33a0*/  @!P1 IMAD R13, R94, R105, R104 ;  /* 0x000000695e0d9224 */ /* 0x002fe200078e0268 */
[----:B------:R-:W-:Y:S04]  /*33b0*/  BSSY B1, `(.L_x_50) ;  /* 0x0000006000017945 */ /* 0x000fe80003800000 */
[----:B------:R1:W-:Y:S01]  /*33c0*/  @!P1 STG.E.U8 desc[UR36][R6.64+0x8], R13 ;  /* 0x0000080d06009986 */ /* 0x0003e2000c101124 */
[----:B------:R-:W-:Y:S05]  /*33d0*/  @P0 BRA `(.L_x_51) ;  /* 0x00000000000c0947 */ /* 0x000fea0003800000 */
[----:B--2---:R-:W1:Y:S02]  /*33e0*/  LDG.E.U8 R107, desc[UR36][R10.64+0x9] ;  /* 0x000009240a6b7981 */ /* 0x004e64000c1e1100 */
[----:B-1----:R-:W-:-:S05]  /*33f0*/  PRMT R13, R107, 0x8880, RZ ;  /* 0x000088806b0d7816 */ /* 0x002fca00000000ff */
[----:B------:R-:W-:-:S07]  /*3400*/  IMAD R104, R13, R106, RZ ;  /* 0x0000006a0d687224 */ /* 0x000fce00078e02ff */
.L_x_51:
[----:B------:R-:W-:Y:S05]  /*3410*/  BSYNC B1 ;  /* 0x0000000000017941 */ /* 0x000fea0003800000 */
.L_x_50:
[----:B------:R-:W-:Y:S01]  /*3420*/  @!P0 IMAD R95, R95, R105, R104 ;  /* 0x000000695f5f8224 */ /* 0x000fe200078e0268 */
[----:B------:R-:W-:Y:S04]  /*3430*/  BSSY B1, `(.L_x_52) ;  /* 0x0000006000017945 */ /* 0x000fe80003800000 */
[----:B------:R0:W-:Y:S01]  /*3440*/  @!P0 STG.E.U8 desc[UR36][R6.64+0x9], R95 ;  /* 0x0000095f06008986 */ /* 0x0001e2000c101124 */
[----:B------:R-:W-:Y:S05]  /*3450*/  @P5 BRA `(.L_x_53) ;  /* 0x00000000000c5947 */ /* 0x000fea0003800000 */
[----:B--2---:R-:W1:Y:S02]  /*3460*/  LDG.E.U8 R107, desc[UR36][R8.64+0x10] ;  /* 0x00001024086b7981 */ /* 0x004e64000c1e1100 */
[----:B-1----:R-:W-:-:S05]  /*3470*/  PRMT R13, R107, 0x8880, RZ ;  /* 0x000088806b0d7816 */ /* 0x002fca00000000ff */
[----:B------:R-:W-:-:S07]  /*3480*/  IMAD R104, R13, R106, RZ ;  /* 0x0000006a0d687224 */ /* 0x000fce00078e02ff */
.L_x_53:
[----:B------:R-:W-:Y:S05]  /*3490*/  BSYNC B1 ;  /* 0x0000000000017941 */ /* 0x000fea0003800000 */
.L_x_52:
[----:B-1----:R-:W-:Y:S01]  /*34a0*/  @!P5 IMAD R13, R96, R105, R104 ;  /* 0x00000069600dd224 */ /* 0x002fe200078e0268 */
[----:B------:R-:W-:Y:S04]  /*34b0*/  BSSY B1, `(.L_x_54) ;  /* 0x0000006000017945 */ /* 0x000fe80003800000 */
[----:B------:R1:W-:Y:S01]  /*34c0*/  @!P5 STG.E.U8 desc[UR36][R4.64+0x10], R13 ;  /* 0x0000100d0400d986 */ /* 0x0003e2000c101124 */
[----:B------:R-:W-:Y:S05]  /*34d0*/  @P4 BRA `(.L_x_55) ;  /* 0x00000000000c4947 */ /* 0x000fea0003800000 */
[----:B--2---:R-:W1:Y:S02]  /*34e0*/  LDG.E.U8 R107, desc[UR36][R8.64+0x11] ;  /* 0x00001124086b7981 */ /* 0x004e64000c1e1100 */
[----:B-1----:R-:W-:-:S05]  /*34f0*/  PRMT R13, R107, 0x8880, RZ ;  /* 0x000088806b0d7816 */ /* 0x002fca00000000ff */
[----:B------:R-:W-:-:S07]  /*3500*/  IMAD R104, R13, R106, RZ ;  /* 0x0000006a0d687224 */ /* 0x000fce00078e02ff */
.L_x_55:
[----:B------:R-:W-:Y:S05]  /*3510*/  BSYNC B1 ;  /* 0x0000000000017941 */ /* 0x000fea0003800000 */
.L_x_54:
        /* <DEDUP_REMOVED lines=13> */
.L_x_57:
[----:B------:R-:W-:Y:S05]  /*35f0*/  BSYNC B1 ;  /* 0x0000000000017941 */ /* 0x000fea0003800000 */
.L_x_56:
[----:B-1----:R-:W-:Y:S01]  /*3600*/  @!P3 IMAD R13, R98, R105, R104 ;  /* 0x00000069620db224 */ /* 0x002fe200078e0268 */
[----:B------:R-:W-:Y:S04]  /*3610*/  BSSY B1, `(.L_x_58) ;  /* 0x0000006000017945 */ /* 0x000fe80003800000 */
[----:B------:R1:W-:Y:S01]  /*3620*/  @!P3 STG.E.U8 desc[UR36][R6.64+0x10], R13 ;  /* 0x0000100d0600b986 */ /* 0x0003e2000c101124 */
[----:B------:R-:W-:Y:S05]  /*3630*/  @P2 BRA `(.L_x_59) ;  /* 0x00000000000c2947 */ /* 0x000fea0003800000 */
[----:B--2---:R-:W1:Y:S02]  /*3640*/  LDG.E.U8 R107, desc[UR36][R10.64+0x11] ;  /* 0x000011240a6b7981 */ /* 0x004e64000c1e1100 */
[----:B-1----:R-:W-:-:S05]  /*3650*/  PRMT R13, R107, 0x8880, RZ ;  /* 0x000088806b0d7816 */ /* 0x002fca00000000ff */
[----:B------:R-:W-:-:S07]  /*3660*/  IMAD R104, R13, R106, RZ ;  /* 0x0000006a0d687224 */ /* 0x000fce00078e02ff */
.L_x_59:
[----:B------:R-:W-:Y:S05]  /*3670*/  BSYNC B1 ;  /* 0x0000000000017941 */ /* 0x000fea0003800000 */
.L_x_58:
[----:B------:R-:W-:Y:S01]  /*3680*/  @!P2 IMAD R99, R99, R105, R104 ;  /* 0x000000696363a224 */ /* 0x000fe200078e0268 */
[----:B------:R-:W-:Y:S04]  /*3690*/  BSSY B1, `(.L_x_60) ;  /* 0x0000006000017945 */ /* 0x000fe80003800000 */
[----:B------:R0:W-:Y:S01]  /*36a0*/  @!P2 STG.E.U8 desc[UR36][R6.64+0x11], R99 ;  /* 0x000011630600a986 */ /* 0x0001e2000c101124 */
[----:B------:R-:W-:Y:S05]  /*36b0*/  @P5 BRA `(.L_x_61) ;  /* 0x00000000000c5947 */ /* 0x000fea0003800000 */
[----:B--2---:R-:W1:Y:S02]  /*36c0*/  LDG.E.U8 R107, desc[UR36][R8.64+0x18] ;  /* 0x00001824086b7981 */ /* 0x004e64000c1e1100 */
[----:B-1----:R-:W-:-:S05]  /*36d0*/  PRMT R13, R107, 0x8880, RZ ;  /* 0x000088806b0d7816 */ /* 0x002fca00000000ff */
[----:B------:R-:W-:-:S07]  /*36e0*/  IMAD R104, R13, R106, RZ ;  /* 0x0000006a0d687224 */ /* 0x000fce00078e02ff */
.L_x_61:
[----:B------:R-:W-:Y:S05]  /*36f0*/  BSYNC B1 ;  /* 0x0000000000017941 */ /* 0x000fea0003800000 */
.L_x_60:
[----:B-1----:R-:W-:Y:S01]  /*3700*/  @!P5 IMAD R13, R100, R105, R104 ;  /* 0x00000069640dd224 */ /* 0x002fe200078e0268 */
[----:B------:R-:W-:Y:S04]  /*3710*/  BSSY B1, `(.L_x_62) ;  /* 0x0000006000017945 */ /* 0x000fe80003800000 */
[----:B------:R1:W-:Y:S01]  /*3720*/  @!P5 STG.E.U8 desc[UR36][R4.64+0x18], R13 ;  /* 0x0000180d0400d986 */ /* 0x0003e2000c101124 */
[----:B------:R-:W-:Y:S05]  /*3730*/  @P4 BRA `(.L_x_63) ;  /* 0x00000000000c4947 */ /* 0x000fea0003800000 */
[----:B--2---:R-:W1:Y:S02]  /*3740*/  LDG.E.U8 R107, desc[UR36][R8.64+0x19] ;  /* 0x00001924086b7981 */ /* 0x004e64000c1e1100 */
[----:B-1----:R-:W-:-:S05]  /*3750*/  PRMT R13, R107, 0x8880, RZ ;  /* 0x000088806b0d7816 */ /* 0x002fca00000000ff */
[----:B------:R-:W-:-:S07]  /*3760*/  IMAD R104, R13, R106, RZ ;  /* 0x0000006a0d687224 */ /* 0x000fce00078e02ff */
.L_x_63:
[----:B------:R-:W-:Y:S05]  /*3770*/  BSYNC B1 ;  /* 0x0000000000017941 */ /* 0x000fea0003800000 */
.L_x_62:
        /* <DEDUP_REMOVED lines=13> */
.L_x_65:
[----:B------:R-:W-:Y:S05]  /*3850*/  BSYNC B1 ;  /* 0x0000000000017941 */ /* 0x000fea0003800000 */
.L_x_64:
[----:B-1----:R-:W-:Y:S01]  /*3860*/  @!P1 IMAD R13, R102, R105, R104 ;  /* 0x00000069660d9224 */ /* 0x002fe200078e0268 */
[----:B------:R-:W-:Y:S04]  /*3870*/  BSSY B1, `(.L_x_66) ;  /* 0x0000006000017945 */ /* 0x000fe80003800000 */
[----:B------:R1:W-:Y:S01]  /*3880*/  @!P1 STG.E.U8 desc[UR36][R6.64+0x18], R13 ;  /* 0x0000180d06009986 */ /* 0x0003e2000c101124 */
[----:B------:R-:W-:Y:S05]  /*3890*/  @P0 BRA `(.L_x_67) ;  /* 0x00000000000c0947 */ /* 0x000fea0003800000 */
[----:B--2---:R-:W1:Y:S02]  /*38a0*/  LDG.E.U8 R107, desc[UR36][R10.64+0x19] ;  /* 0x000019240a6b7981 */ /* 0x004e64000c1e1100 */
[----:B-1----:R-:W-:-:S05]  /*38b0*/  PRMT R13, R107, 0x8880, RZ ;  /* 0x000088806b0d7816 */ /* 0x002fca00000000ff */
[----:B------:R-:W-:-:S07]  /*38c0*/  IMAD R104, R13, R106, RZ ;  /* 0x0000006a0d687224 */ /* 0x000fce00078e02ff */
.L_x_67:
[----:B------:R-:W-:Y:S05]  /*38d0*/  BSYNC B1 ;  /* 0x0000000000017941 */ /* 0x000fea0003800000 */
.L_x_66:
[----:B------:R-:W-:Y:S01]  /*38e0*/  @!P0 IMAD R103, R103, R105, R104 ;  /* 0x0000006967678224 */ /* 0x000fe200078e0268 */
[----:B------:R-:W-:Y:S04]  /*38f0*/  BSSY B1, `(.L_x_68) ;  /* 0x0000006000017945 */ /* 0x000fe80003800000 */
[----:B------:R0:W-:Y:S01]  /*3900*/  @!P0 STG.E.U8 desc[UR36][R6.64+0x19], R103 ;  /* 0x0000196706008986 */ /* 0x0001e2000c101124 */
[----:B------:R-:W-:Y:S05]  /*3910*/  @P5 BRA `(.L_x_69) ;  /* 0x00000000000c5947 */ /* 0x000fea0003800000 */
[----:B--2---:R-:W1:Y:S02]  /*3920*/  LDG.E.U8 R107, desc[UR36][R8.64+0x20] ;  /* 0x00002024086b7981 */ /* 0x004e64000c1e1100 */
[----:B-1----:R-:W-:-:S05]  /*3930*/  PRMT R13, R107, 0x8880, RZ ;  /* 0x000088806b0d7816 */ /* 0x002fca00000000ff */
[----:B------:R-:W-:-:S07]  /*3940*/  IMAD R104, R13, R106, RZ ;  /* 0x0000006a0d687224 */ /* 0x000fce00078e02ff */
.L_x_69:
[----:B------:R-:W-:Y:S05]  /*3950*/  BSYNC B1 ;  /* 0x0000000000017941 */ /* 0x000fea0003800000 */
.L_x_68:
[----:B-1----:R-:W-:Y:S01]  /*3960*/  @!P5 IMAD R13, R72, R105, R104 ;  /* 0x00000069480dd224 */ /* 0x002fe200078e0268 */
[----:B------:R-:W-:Y:S04]  /*3970*/  BSSY B1, `(.L_x_70) ;  /* 0x0000006000017945 */ /* 0x000fe80003800000 */
[----:B------:R1:W-:Y:S01]  /*3980*/  @!P5 STG.E.U8 desc[UR36][R4.64+0x20], R13 ;  /* 0x0000200d0400d986 */ /* 0x0003e2000c101124 */
[----:B------:R-:W-:Y:S05]  /*3990*/  @P4 BRA `(.L_x_71) ;  /* 0x00000000000c4947 */ /* 0x000fea0003800000 */
[----:B--2---:R-:W1:Y:S02]  /*39a0*/  LDG.E.U8 R107, desc[UR36][R8.64+0x21] ;  /* 0x00002124086b7981 */ /* 0x004e64000c1e1100 */
[----:B-1----:R-:W-:-:S05]  /*39b0*/  PRMT R13, R107, 0x8880, RZ ;  /* 0x000088806b0d7816 */ /* 0x002fca00000000ff */
[----:B------:R-:W-:-:S07]  /*39c0*/  IMAD R104, R13, R106, RZ ;  /* 0x0000006a0d687224 */ /* 0x000fce00078e02ff */
.L_x_71:
[----:B------:R-:W-:Y:S05]  /*39d0*/  BSYNC B1 ;  /* 0x0000000000017941 */ /* 0x000fea0003800000 */
.L_x_70:
        /* <DEDUP_REMOVED lines=13> */
.L_x_73:
[----:B------:R-:W-:Y:S05]  /*3ab0*/  BSYNC B1 ;  /* 0x0000000000017941 */ /* 0x000fea0003800000 */
.L_x_72:
[----:B-1----:R-:W-:Y:S01]  /*3ac0*/  @!P3 IMAD R13, R74, R105, R104 ;  /* 0x000000694a0db224 */ /* 0x002fe200078e0268 */
[----:B------:R-:W-:Y:S04]  /*3ad0*/  BSSY B1, `(.L_x_74) ;  /* 0x0000006000017945 */ /* 0x000fe80003800000 */
[----:B------:R1:W-:Y:S01]  /*3ae0*/  @!P3 STG.E.U8 desc[UR36][R6.64+0x20], R13 ;  /* 0x0000200d0600b986 */ /* 0x0003e2000c101124 */
[----:B------:R-:W-:Y:S05]  /*3af0*/  @P2 BRA `(.L_x_75) ;  /* 0x00000000000c2947 */ /* 0x000fea0003800000 */
[----:B--2---:R-:W1:Y:S02]  /*3b00*/  LDG.E.U8 R107, desc[UR36][R10.64+0x21] ;  /* 0x000021240a6b7981 */ /* 0x004e64000c1e1100 */
[----:B-1----:R-:W-:-:S05]  /*3b10*/  PRMT R13, R107, 0x8880, RZ ;  /* 0x000088806b0d7816 */ /* 0x002fca00000000ff */
[----:B------:R-:W-:-:S07]  /*3b20*/  IMAD R104, R13, R106, RZ ;  /* 0x0000006a0d687224 */ /* 0x000fce00078e02ff */
.L_x_75:
[----:B------:R-:W-:Y:S05]  /*3b30*/  BSYNC B1 ;  /* 0x0000000000017941 */ /* 0x000fea0003800000 */
.L_x_74:
[----:B------:R-:W-:Y:S01]  /*3b40*/  @!P2 IMAD R75, R75, R105, R104 ;  /* 0x000000694b4ba224 */ /* 0x000fe200078e0268 */
[----:B------:R-:W-:Y:S04]  /*3b50*/  BSSY B1, `(.L_x_76) ;  /* 0x0000006000017945 */ /* 0x000fe80003800000 */
[----:B------:R0:W-:Y:S01]  /*3b60*/  @!P2 STG.E.U8 desc[UR36][R6.64+0x21], R75 ;  /* 0x0000214b0600a986 */ /* 0x0001e2000c101124 */
[----:B------:R-:W-:Y:S05]  /*3b70*/  @P5 BRA `(.L_x_77) ;  /* 0x00000000000c5947 */ /* 0x000fea0003800000 */
[----:B--2---:R-:W1:Y:S02]  /*3b80*/  LDG.E.U8 R107, desc[UR36][R8.64+0x28] ;  /* 0x00002824086b7981 */ /* 0x004e64000c1e1100 */
[----:B-1----:R-:W-:-:S05]  /*3b90*/  PRMT R13, R107, 0x8880, RZ ;  /* 0x000088806b0d7816 */ /* 0x002fca00000000ff */
[----:B------:R-:W-:-:S07]  /*3ba0*/  IMAD R104, R13, R106, RZ ;  /* 0x0000006a0d687224 */ /* 0x000fce00078e02ff */
.L_x_77:
[----:B------:R-:W-:Y:S05]  /*3bb0*/  BSYNC B1 ;  /* 0x0000000000017941 */ /* 0x000fea0003800000 */
.L_x_76:
[----:B-1----:R-:W-:Y:S01]  /*3bc0*/  @!P5 IMAD R13, R76, R105, R104 ;  /* 0x000000694c0dd224 */ /* 0x002fe200078e0268 */
[----:B------:R-:W-:Y:S04]  /*3bd0*/  BSSY B1, `(.L_x_78) ;  /* 0x0000006000017945 */ /* 0x000fe80003800000 */
[----:B------:R1:W-:Y:S01]  /*3be0*/  @!P5 STG.E.U8 desc[UR36][R4.64+0x28], R13 ;  /* 0x0000280d0400d986 */ /* 0x0003e2000c101124 */
[----:B------:R-:W-:Y:S05]  /*3bf0*/  @P4 BRA `(.L_x_79) ;  /* 0x00000000000c4947 */ /* 0x000fea0003800000 */
[----:B--2---:R-:W1:Y:S02]  /*3c00*/  LDG.E.U8 R107, desc[UR36][R8.64+0x29] ;  /* 0x00002924086b7981 */ /* 0x004e64000c1e1100 */
[----:B-1----:R-:W-:-:S05]  /*3c10*/  PRMT R13, R107, 0x8880, RZ ;  /* 0x000088806b0d7816 */ /* 0x002fca00000000ff */
[----:B------:R-:W-:-:S07]  /*3c20*/  IMAD R104, R13, R106, RZ ;  /* 0x0000006a0d687224 */ /* 0x000fce00078e02ff */
.L_x_79:
[----:B------:R-:W-:Y:S05]  /*3c30*/  BSYNC B1 ;  /* 0x0000000000017941 */ /* 0x000fea0003800000 */
.L_x_78:
        /* <DEDUP_REMOVED lines=13> */
.L_x_81:
[----:B------:R-:W-:Y:S05]  /*3d10*/  BSYNC B1 ;  /* 0x0000000000017941 */ /* 0x000fea0003800000 */
.L_x_80:
[----:B-1----:R-:W-:Y:S01]  /*3d20*/  @!P1 IMAD R13, R78, R105, R104 ;  /* 0x000000694e0d9224 */ /* 0x002fe200078e0268 */
[----:B------:R-:W-:Y:S04]  /*3d30*/  BSSY B1, `(.L_x_82) ;  /* 0x0000006000017945 */ /* 0x000fe80003800000 */
[----:B------:R1:W-:Y:S01]  /*3d40*/  @!P1 STG.E.U8 desc[UR36][R6.64+0x28], R13 ;  /* 0x0000280d06009986 */ /* 0x0003e2000c101124 */
[----:B------:R-:W-:Y:S05]  /*3d50*/  @P0 BRA `(.L_x_83) ;  /* 0x00000000000c0947 */ /* 0x000fea0003800000 */
[----:B--2---:R-:W1:Y:S02]  /*3d60*/  LDG.E.U8 R107, desc[UR36][R10.64+0x29] ;  /* 0x000029240a6b7981 */ /* 0x004e64000c1e1100 */
[----:B-1----:R-:W-:-:S05]  /*3d70*/  PRMT R13, R107, 0x8880, RZ ;  /* 0x000088806b0d7816 */ /* 0x002fca00000000ff */
[----:B------:R-:W-:-:S07]  /*3d80*/  IMAD R104, R13, R106, RZ ;  /* 0x0000006a0d687224 */ /* 0x000fce00078e02ff */
.L_x_83:
[----:B------:R-:W-:Y:S05]  /*3d90*/  BSYNC B1 ;  /* 0x0000000000017941 */ /* 0x000fea0003800000 */
.L_x_82:
[----:B------:R-:W-:Y:S01]  /*3da0*/  @!P0 IMAD R79, R79, R105, R104 ;  /* 0x000000694f4f8224 */ /* 0x000fe200078e0268 */
[----:B------:R-:W-:Y:S04]  /*3db0*/  BSSY B1, `(.L_x_84) ;  /* 0x0000006000017945 */ /* 0x000fe80003800000 */
[----:B------:R0:W-:Y:S01]  /*3dc0*/  @!P0 STG.E.U8 desc[UR36][R6.64+0x29], R79 ;  /* 0x0000294f06008986 */ /* 0x0001e2000c101124 */
[----:B------:R-:W-:Y:S05]  /*3dd0*/  @P5 BRA `(.L_x_85) ;  /* 0x00000000000c5947 */ /* 0x000fea0003800000 */
[----:B--2---:R-:W1:Y:S02]  /*3de0*/  LDG.E.U8 R107, desc[UR36][R8.64+0x30] ;  /* 0x00003024086b7981 */ /* 0x004e64000c1e1100 */
[----:B-1----:R-:W-:-:S05]  /*3df0*/  PRMT R13, R107, 0x8880, RZ ;  /* 0x000088806b0d7816 */ /* 0x002fca00000000ff */
[----:B------:R-:W-:-:S07]  /*3e00*/  IMAD R104, R13, R106, RZ ;  /* 0x0000006a0d687224 */ /* 0x000fce00078e02ff */
.L_x_85:
[----:B------:R-:W-:Y:S05]  /*3e10*/  BSYNC B1 ;  /* 0x0000000000017941 */ /* 0x000fea0003800000 */
.L_x_84:
[----:B-1----:R-:W-:Y:S01]  /*3e20*/  @!P5 IMAD R13, R80, R105, R104 ;  /* 0x00000069500dd224 */ /* 0x002fe200078e0268 */
[----:B------:R-:W-:Y:S04]  /*3e30*/  BSSY B1, `(.L_x_86) ;  /* 0x0000006000017945 */ /* 0x000fe80003800000 */
[----:B------:R1:W-:Y:S01]  /*3e40*/  @!P5 STG.E.U8 desc[UR36][R4.64+0x30], R13 ;  /* 0x0000300d0400d986 */ /* 0x0003e2000c101124 */
[----:B------:R-:W-:Y:S05]  /*3e50*/  @P4 BRA `(.L_x_87) ;  /* 0x00000000000c4947 */ /* 0x000fea0003800000 */
[----:B--2---:R-:W1:Y:S02]  /*3e60*/  LDG.E.U8 R107, desc[UR36][R8.64+0x31] ;  /* 0x00003124086b7981 */ /* 0x004e64000c1e1100 */
[----:B-1----:R-:W-:-:S05]  /*3e70*/  PRMT R13, R107, 0x8880, RZ ;  /* 0x000088806b0d7816 */ /* 0x002fca00000000ff */
[----:B------:R-:W-:-:S07]  /*3e80*/  IMAD R104, R13, R106, RZ ;  /* 0x0000006a0d687224 */ /* 0x000fce00078e02ff */
.L_x_87:
[----:B------:R-:W-:Y:S05]  /*3e90*/  BSYNC B1 ;  /* 0x0000000000017941 */ /* 0x000fea0003800000 */
.L_x_86:
        /* <DEDUP_REMOVED lines=13> */
.L_x_89:
[----:B------:R-:W-:Y:S05]  /*3f70*/  BSYNC B1 ;  /* 0x0000000000017941 */ /* 0x000fea0003800000 */
.L_x_88:
[----:B-1----:R-:W-:Y:S01]  /*3f80*/  @!P3 IMAD R13, R82, R105, R104 ;  /* 0x00000069520db224 */ /* 0x002fe200078e0268 */
[----:B------:R-:W-:Y:S04]  /*3f90*/  BSSY B1, `(.L_x_90) ;  /* 0x0000006000017945 */ /* 0x000fe80003800000 */
[----:B------:R1:W-:Y:S01]  /*3fa0*/  @!P3 STG.E.U8 desc[UR36][R6.64+0x30], R13 ;  /* 0x0000300d0600b986 */ /* 0x0003e2000c101124 */
[----:B------:R-:W-:Y:S05]  /*3fb0*/  @P2 BRA `(.L_x_91) ;  /* 0x00000000000c2947 */ /* 0x000fea0003800000 */
[----:B--2---:R-:W1:Y:S02]  /*3fc0*/  LDG.E.U8 R107, desc[UR36][R10.64+0x31] ;  /* 0x000031240a6b7981 */ /* 0x004e64000c1e1100 */
[----:B-1----:R-:W-:-:S05]  /*3fd0*/  PRMT R13, R107, 0x8880, RZ ;  /* 0x000088806b0d7816 */ /* 0x002fca00000000ff */
[----:B------:R-:W-:-:S07]  /*3fe0*/  IMAD R104, R13, R106, RZ ;  /* 0x0000006a0d687224 */ /* 0x000fce00078e02ff */
.L_x_91:
[----:B------:R-:W-:Y:S05]  /*3ff0*/  BSYNC B1 ;  /* 0x0000000000017941 */ /* 0x000fea0003800000 */
.L_x_90:
[----:B------:R-:W-:Y:S01]  /*4000*/  @!P2 IMAD R83, R83, R105, R104 ;  /* 0x000000695353a224 */ /* 0x000fe200078e0268 */
[----:B------:R-:W-:Y:S04]  /*4010*/  BSSY B1, `(.L_x_92) ;  /* 0x0000006000017945 */ /* 0x000fe80003800000 */
[----:B------:R0:W-:Y:S01]  /*4020*/  @!P2 STG.E.U8 desc[UR36][R6.64+0x31], R83 ;  /* 0x000031530600a986 */ /* 0x0001e2000c101124 */
[----:B------:R-:W-:Y:S05]  /*4030*/  @P5 BRA `(.L_x_93) ;  /* 0x00000000000c5947 */ /* 0x000fea0003800000 */
[----:B--2---:R-:W1:Y:S02]  /*4040*/  LDG.E.U8 R107, desc[UR36][R8.64+0x38] ;  /* 0x00003824086b7981 */ /* 0x004e64000c1e1100 */
[----:B-1----:R-:W-:-:S05]  /*4050*/  PRMT R13, R107, 0x8880, RZ ;  /* 0x000088806b0d7816 */ /* 0x002fca00000000ff */
[----:B------:R-:W-:-:S07]  /*4060*/  IMAD R104, R13, R106, RZ ;  /* 0x0000006a0d687224 */ /* 0x000fce00078e02ff */
.L_x_93:
[----:B------:R-:W-:Y:S05]  /*4070*/  BSYNC B1 ;  /* 0x0000000000017941 */ /* 0x000fea0003800000 */
.L_x_92:
[----:B-1----:R-:W-:Y:S01]  /*4080*/  @!P5 IMAD R13, R84, R105, R104 ;  /* 0x00000069540dd224 */ /* 0x002fe200078e0268 */
[----:B------:R-:W-:Y:S04]  /*4090*/  BSSY B1, `(.L_x_94) ;  /* 0x0000006000017945 */ /* 0x000fe80003800000 */
[----:B------:R1:W-:Y:S01]  /*40a0*/  @!P5 STG.E.U8 desc[UR36][R4.64+0x38], R13 ;  /* 0x0000380d0400d986 */ /* 0x0003e2000c101124 */
[----:B------:R-:W-:Y:S05]  /*40b0*/  @P4 BRA `(.L_x_95) ;  /* 0x00000000000c4947 */ /* 0x000fea0003800000 */
[----:B--2---:R-:W1:Y:S02]  /*40c0*/  LDG.E.U8 R107, desc[UR36][R8.64+0x39] ;  /* 0x00003924086b7981 */ /* 0x004e64000c1e1100 */
[----:B-1----:R-:W-:-:S05]  /*40d0*/  PRMT R13, R107, 0x8880, RZ ;  /* 0x000088806b0d7816 */ /* 0x002fca00000000ff */
[----:B------:R-:W-:-:S07]  /*40e0*/  IMAD R104, R13, R106, RZ ;  /* 0x0000006a0d687224 */ /* 0x000fce00078e02ff */
.L_x_95:
[----:B------:R-:W-:Y:S05]  /*40f0*/  BSYNC B1 ;  /* 0x0000000000017941 */ /* 0x000fea0003800000 */
.L_x_94:
        /* <DEDUP_REMOVED lines=13> */
.L_x_97:
[----:B------:R-:W-:Y:S05]  /*41d0*/  BSYNC B1 ;  /* 0x0000000000017941 */ /* 0x000fea0003800000 */
.L_x_96:
[----:B-1----:R-:W-:Y:S01]  /*41e0*/  @!P1 IMAD R13, R86, R105, R104 ;  /* 0x00000069560d9224 */ /* 0x002fe200078e0268 */
[----:B------:R-:W-:Y:S04]  /*41f0*/  BSSY B1, `(.L_x_98) ;  /* 0x0000006000017945 */ /* 0x000fe80003800000 */
[----:B------:R1:W-:Y:S01]  /*4200*/  @!P1 STG.E.U8 desc[UR36][R6.64+0x38], R13 ;  /* 0x0000380d06009986 */ /* 0x0003e2000c101124 */
[----:B------:R-:W-:Y:S05]  /*4210*/  @P0 BRA `(.L_x_99) ;  /* 0x00000000000c0947 */ /* 0x000fea0003800000 */
[----:B--2---:R-:W1:Y:S02]  /*4220*/  LDG.E.U8 R107, desc[UR36][R10.64+0x39] ;  /* 0x000039240a6b7981 */ /* 0x004e64000c1e1100 */
[----:B-1----:R-:W-:-:S05]  /*4230*/  PRMT R13, R107, 0x8880, RZ ;  /* 0x000088806b0d7816 */ /* 0x002fca00000000ff */
[----:B------:R-:W-:-:S07]  /*4240*/  IMAD R104, R13, R106, RZ ;  /* 0x0000006a0d687224 */ /* 0x000fce00078e02ff */
.L_x_99:
[----:B------:R-:W-:Y:S05]  /*4250*/  BSYNC B1 ;  /* 0x0000000000017941 */ /* 0x000fea0003800000 */
.L_x_98:
[----:B------:R-:W-:Y:S01]  /*4260*/  @!P0 IMAD R87, R87, R105, R104 ;  /* 0x0000006957578224 */ /* 0x000fe200078e0268 */
[----:B------:R-:W-:Y:S04]  /*4270*/  BSSY B1, `(.L_x_100) ;  /* 0x0000006000017945 */ /* 0x000fe80003800000 */
[----:B------:R0:W-:Y:S01]  /*4280*/  @!P0 STG.E.U8 desc[UR36][R6.64+0x39], R87 ;  /* 0x0000395706008986 */ /* 0x0001e2000c101124 */
[----:B------:R-:W-:Y:S05]  /*4290*/  @P5 BRA `(.L_x_101) ;  /* 0x00000000000c5947 */ /* 0x000fea0003800000 */
[----:B--2---:R-:W1:Y:S02]  /*42a0*/  LDG.E.U8 R107, desc[UR36][R8.64+0x40] ;  /* 0x00004024086b7981 */ /* 0x004e64000c1e1100 */
[----:B-1----:R-:W-:-:S05]  /*42b0*/  PRMT R13, R107, 0x8880, RZ ;  /* 0x000088806b0d7816 */ /* 0x002fca00000000ff */
[----:B------:R-:W-:-:S07]  /*42c0*/  IMAD R104, R13, R106, RZ ;  /* 0x0000006a0d687224 */ /* 0x000fce00078e02ff */
.L_x_101:
[----:B------:R-:W-:Y:S05]  /*42d0*/  BSYNC B1 ;  /* 0x0000000000017941 */ /* 0x000fea0003800000 */
.L_x_100:
[----:B-1----:R-:W-:Y:S01]  /*42e0*/  @!P5 IMAD R13, R56, R105, R104 ;  /* 0x00000069380dd224 */ /* 0x002fe200078e0268 */
[----:B------:R-:W-:Y:S04]  /*42f0*/  BSSY B1, `(.L_x_102) ;  /* 0x0000006000017945 */ /* 0x000fe80003800000 */
[----:B------:R1:W-:Y:S01]  /*4300*/  @!P5 STG.E.U8 desc[UR36][R4.64+0x40], R13 ;  /* 0x0000400d0400d986 */ /* 0x0003e2000c101124 */
[----:B------:R-:W-:Y:S05]  /*4310*/  @P4 BRA `(.L_x_103) ;  /* 0x00000000000c4947 */ /* 0x000fea0003800000 */
[----:B--2---:R-:W1:Y:S02]  /*4320*/  LDG.E.U8 R107, desc[UR36][R8.64+0x41] ;  /* 0x00004124086b7981 */ /* 0x004e64000c1e1100 */
[----:B-1----:R-:W-:-:S05]  /*4330*/  PRMT R13, R107, 0x8880, RZ ;  /* 0x000088806b0d7816 */ /* 0x002fca00000000ff */
[----:B------:R-:W-:-:S07]  /*4340*/  IMAD R104, R13, R106, RZ ;  /* 0x0000006a0d687224 */ /* 0x000fce00078e02ff */
.L_x_103:
[----:B------:R-:W-:Y:S05]  /*4350*/  BSYNC B1 ;  /* 0x0000000000017941 */ /* 0x000fea0003800000 */
.L_x_102:
        /* <DEDUP_REMOVED lines=13> */
.L_x_105:
[----:B------:R-:W-:Y:S05]  /*4430*/  BSYNC B1 ;  /* 0x0000000000017941 */ /* 0x000fea0003800000 */
.L_x_104:
[----:B-1----:R-:W-:Y:S01]  /*4440*/  @!P3 IMAD R13, R58, R105, R104 ;  /* 0x000000693a0db224 */ /* 0x002fe200078e0268 */
[----:B------:R-:W-:Y:S04]  /*4450*/  BSSY B1, `(.L_x_106) ;  /* 0x0000006000017945 */ /* 0x000fe80003800000 */
[----:B------:R1:W-:Y:S01]  /*4460*/  @!P3 STG.E.U8 desc[UR36][R6.64+0x40], R13 ;  /* 0x0000400d0600b986 */ /* 0x0003e2000c101124 */
[----:B------:R-:W-:Y:S05]  /*4470*/  @P2 BRA `(.L_x_107) ;  /* 0x00000000000c2947 */ /* 0x000fea0003800000 */
[----:B--2---:R-:W1:Y:S02]  /*4480*/  LDG.E.U8 R107, desc[UR36][R10.64+0x41] ;  /* 0x000041240a6b7981 */ /* 0x004e64000c1e1100 */
[----:B-1----:R-:W-:-:S05]  /*4490*/  PRMT R13, R107, 0x8880, RZ ;  /* 0x000088806b0d7816 */ /* 0x002fca00000000ff */
[----:B------:R-:W-:-:S07]  /*44a0*/  IMAD R104, R13, R106, RZ ;  /* 0x0000006a0d687224 */ /* 0x000fce00078e02ff */
.L_x_107:
[----:B------:R-:W-:Y:S05]  /*44b0*/  BSYNC B1 ;  /* 0x0000000000017941 */ /* 0x000fea0003800000 */
.L_x_106:
[----:B------:R-:W-:Y:S01]  /*44c0*/  @!P2 IMAD R59, R59, R105, R104 ;  /* 0x000000693b3ba224 */ /* 0x000fe200078e0268 */
[----:B------:R-:W-:Y:S04]  /*44d0*/  BSSY B1, `(.L_x_108) ;  /* 0x0000006000017945 */ /* 0x000fe80003800000 */
[----:B------:R0:W-:Y:S01]  /*44e0*/  @!P2 STG.E.U8 desc[UR36][R6.64+0x41], R59 ;  /* 0x0000413b0600a986 */ /* 0x0001e2000c101124 */
[----:B------:R-:W-:Y:S05]  /*44f0*/  @P5 BRA `(.L_x_109) ;  /* 0x00000000000c5947 */ /* 0x000fea0003800000 */
[----:B--2---:R-:W1:Y:S02]  /*4500*/  LDG.E.U8 R107, desc[UR36][R8.64+0x48] ;  /* 0x00004824086b7981 */ /* 0x004e64000c1e1100 */
[----:B-1----:R-:W-:-:S05]  /*4510*/  PRMT R13, R107, 0x8880, RZ ;  /* 0x000088806b0d7816 */ /* 0x002fca00000000ff */
[----:B------:R-:W-:-:S07]  /*4520*/  IMAD R104, R13, R106, RZ ;  /* 0x0000006a0d687224 */ /* 0x000fce00078e02ff */
.L_x_109:
[----:B------:R-:W-:Y:S05]  /*4530*/  BSYNC B1 ;  /* 0x0000000000017941 */ /* 0x000fea0003800000 */
.L_x_108:
[----:B-1----:R-:W-:Y:S01]  /*4540*/  @!P5 IMAD R13, R60, R105, R104 ;  /* 0x000000693c0dd224 */ /* 0x002fe200078e0268 */
[----:B------:R-:W-:Y:S04]  /*4550*/  BSSY B1, `(.L_x_110) ;  /* 0x0000006000017945 */ /* 0x000fe80003800000 */
[----:B------:R1:W-:Y:S01]  /*4560*/  @!P5 STG.E.U8 desc[UR36][R4.64+0x48], R13 ;  /* 0x0000480d0400d986 */ /* 0x0003e2000c101124 */
[----:B------:R-:W-:Y:S05]  /*4570*/  @P4 BRA `(.L_x_111) ;  /* 0x00000000000c4947 */ /* 0x000fea0003800000 */
[----:B--2---:R-:W1:Y:S02]  /*4580*/  LDG.E.U8 R107, desc[UR36][R8.64+0x49] ;  /* 0x00004924086b7981 */ /* 0x004e64000c1e1100 */
[----:B-1----:R-:W-:-:S05]  /*4590*/  PRMT R13, R107, 0x8880, RZ ;  /* 0x000088806b0d7816 */ /* 0x002fca00000000ff */
[----:B------:R-:W-:-:S07]  /*45a0*/  IMAD R104, R13, R106, RZ ;  /* 0x0000006a0d687224 */ /* 0x000fce00078e02ff */
.L_x_111:
[----:B------:R-:W-:Y:S05]  /*45b0*/  BSYNC B1 ;  /* 0x0000000000017941 */ /* 0x000fea0003800000 */
.L_x_110:
        /* <DEDUP_REMOVED lines=13> */
.L_x_113:
[----:B------:R-:W-:Y:S05]  /*4690*/  BSYNC B1 ;  /* 0x0000000000017941 */ /* 0x000fea0003800000 */
.L_x_112:
[----:B-1----:R-:W-:Y:S01]  /*46a0*/  @!P1 IMAD R13, R62, R105, R104 ;  /* 0x000000693e0d9224 */ /* 0x002fe200078e0268 */
[----:B------:R-:W-:Y:S04]  /*46b0*/  BSSY B1, `(.L_x_114) ;  /* 0x0000006000017945 */ /* 0x000fe80003800000 */
[----:B------:R1:W-:Y:S01]  /*46c0*/  @!P1 STG.E.U8 desc[UR36][R6.64+0x48], R13 ;  /* 0x0000480d06009986 */ /* 0x0003e2000c101124 */
[----:B------:R-:W-:Y:S05]  /*46d0*/  @P0 BRA `(.L_x_115) ;  /* 0x00000000000c0947 */ /* 0x000fea0003800000 */
[----:B--2---:R-:W1:Y:S02]  /*46e0*/  LDG.E.U8 R107, desc[UR36][R10.64+0x49] ;  /* 0x000049240a6b7981 */ /* 0x004e64000c1e1100 */
[----:B-1----:R-:W-:-:S05]  /*46f0*/  PRMT R13, R107, 0x8880, RZ ;  /* 0x000088806b0d7816 */ /* 0x002fca00000000ff */
[----:B------:R-:W-:-:S07]  /*4700*/  IMAD R104, R13, R106, RZ ;  /* 0x0000006a0d687224 */ /* 0x000fce00078e02ff */
.L_x_115:
[----:B------:R-:W-:Y:S05]  /*4710*/  BSYNC B1 ;  /* 0x0000000000017941 */ /* 0x000fea0003800000 */
.L_x_114:
[----:B------:R-:W-:Y:S01]  /*4720*/  @!P0 IMAD R63, R63, R105, R104 ;  /* 0x000000693f3f8224 */ /* 0x000fe200078e0268 */
[----:B------:R-:W-:Y:S04]  /*4730*/  BSSY B1, `(.L_x_116) ;  /* 0x0000006000017945 */ /* 0x000fe80003800000 */
[----:B------:R0:W-:Y:S01]  /*4740*/  @!P0 STG.E.U8 desc[UR36][R6.64+0x49], R63 ;  /* 0x0000493f06008986 */ /* 0x0001e2000c101124 */
[----:B------:R-:W-:Y:S05]  /*4750*/  @P5 BRA `(.L_x_117) ;  /* 0x00000000000c5947 */ /* 0x000fea0003800000 */
[----:B--2---:R-:W1:Y:S02]  /*4760*/  LDG.E.U8 R107, desc[UR36][R8.64+0x50] ;  /* 0x00005024086b7981 */ /* 0x004e64000c1e1100 */
[----:B-1----:R-:W-:-:S05]  /*4770*/  PRMT R13, R107, 0x8880, RZ ;  /* 0x000088806b0d7816 */ /* 0x002fca00000000ff */
[----:B------:R-:W-:-:S07]  /*4780*/  IMAD R104, R13, R106, RZ ;  /* 0x0000006a0d687224 */ /* 0x000fce00078e02ff */
.L_x_117:
[----:B------:R-:W-:Y:S05]  /*4790*/  BSYNC B1 ;  /* 0x0000000000017941 */ /* 0x000fea0003800000 */
.L_x_116:
[----:B-1----:R-:W-:Y:S01]  /*47a0*/  @!P5 IMAD R13, R64, R105, R104 ;  /* 0x00000069400dd224 */ /* 0x002fe200078e0268 */
[----:B------:R-:W-:Y:S04]  /*47b0*/  BSSY B1, `(.L_x_118) ;  /* 0x0000006000017945 */ /* 0x000fe80003800000 */
[----:B------:R1:W-:Y:S01]  /*47c0*/  @!P5 STG.E.U8 desc[UR36][R4.64+0x50], R13 ;  /* 0x0000500d0400d986 */ /* 0x0003e2000c101124 */
[----:B------:R-:W-:Y:S05]  /*47d0*/  @P4 BRA `(.L_x_119) ;  /* 0x00000000000c4947 */ /* 0x000fea0003800000 */
[----:B--2---:R-:W1:Y:S02]  /*47e0*/  LDG.E.U8 R107, desc[UR36][R8.64+0x51] ;  /* 0x00005124086b7981 */ /* 0x004e64000c1e1100 */
[----:B-1----:R-:W-:-:S05]  /*47f0*/  PRMT R13, R107, 0x8880, RZ ;  /* 0x000088806b0d7816 */ /* 0x002fca00000000ff */
[----:B------:R-:W-:-:S07]  /*4800*/  IMAD R104, R13, R106, RZ ;  /* 0x0000006a0d687224 */ /* 0x000fce00078e02ff */
.L_x_119:
[----:B------:R-:W-:Y:S05]  /*4810*/  BSYNC B1 ;  /* 0x0000000000017941 */ /* 0x000fea0003800000 */
.L_x_118:
        /* <DEDUP_REMOVED lines=13> */
.L_x_121:
[----:B------:R-:W-:Y:S05]  /*48f0*/  BSYNC B1 ;  /* 0x0000000000017941 */ /* 0x000fea0003800000 */
.L_x_120:
[----:B-1----:R-:W-:Y:S01]  /*4900*/  @!P3 IMAD R13, R66, R105, R104 ;  /* 0x00000069420db224 */ /* 0x002fe200078e0268 */
[----:B------:R-:W-:Y:S04]  /*4910*/  BSSY B1, `(.L_x_122) ;  /* 0x0000006000017945 */ /* 0x000fe80003800000 */
[----:B------:R1:W-:Y:S01]  /*4920*/  @!P3 STG.E.U8 desc[UR36][R6.64+0x50], R13 ;  /* 0x0000500d0600b986 */ /* 0x0003e2000c101124 */
[----:B------:R-:W-:Y:S05]  /*4930*/  @P2 BRA `(.L_x_123) ;  /* 0x00000000000c2947 */ /* 0x000fea0003800000 */
[----:B--2---:R-:W1:Y:S02]  /*4940*/  LDG.E.U8 R107, desc[UR36][R10.64+0x51] ;  /* 0x000051240a6b7981 */ /* 0x004e64000c1e1100 */
[----:B-1----:R-:W-:-:S05]  /*4950*/  PRMT R13, R107, 0x8880, RZ ;  /* 0x000088806b0d7816 */ /* 0x002fca00000000ff */
[----:B------:R-:W-:-:S07]  /*4960*/  IMAD R104, R13, R106, RZ ;  /* 0x0000006a0d687224 */ /* 0x000fce00078e02ff */
.L_x_123:
[----:B------:R-:W-:Y:S05]  /*4970*/  BSYNC B1 ;  /* 0x0000000000017941 */ /* 0x000fea0003800000 */
.L_x_122:
[----:B------:R-:W-:Y:S01]  /*4980*/  @!P2 IMAD R67, R67, R105, R104 ;  /* 0x000000694343a224 */ /* 0x000fe200078e0268 */
[----:B------:R-:W-:Y:S04]  /*4990*/  BSSY B1, `(.L_x_124) ;  /* 0x0000006000017945 */ /* 0x000fe80003800000 */
[----:B------:R0:W-:Y:S01]  /*49a0*/  @!P2 STG.E.U8 desc[UR36][R6.64+0x51], R67 ;  /* 0x000051430600a986 */ /* 0x0001e2000c101124 */
[----:B------:R-:W-:Y:S05]  /*49b0*/  @P5 BRA `(.L_x_125) ;  /* 0x00000000000c5947 */ /* 0x000fea0003800000 */
[----:B--2---:R-:W1:Y:S02]  /*49c0*/  LDG.E.U8 R107, desc[UR36][R8.64+0x58] ;  /* 0x00005824086b7981 */ /* 0x004e64000c1e1100 */
[----:B-1----:R-:W-:-:S05]  /*49d0*/  PRMT R13, R107, 0x8880, RZ ;  /* 0x000088806b0d7816 */ /* 0x002fca00000000ff */
[----:B------:R-:W-:-:S07]  /*49e0*/  IMAD R104, R13, R106, RZ ;  /* 0x0000006a0d687224 */ /* 0x000fce00078e02ff */
.L_x_125:
[----:B------:R-:W-:Y:S05]  /*49f0*/  BSYNC B1 ;  /* 0x0000000000017941 */ /* 0x000fea0003800000 */
.L_x_124:
[----:B-1----:R-:W-:Y:S01]  /*4a00*/  @!P5 IMAD R13, R68, R105, R104 ;  /* 0x00000069440dd224 */ /* 0x002fe200078e0268 */
[----:B------:R-:W-:Y:S04]  /*4a10*/  BSSY B1, `(.L_x_126) ;  /* 0x0000006000017945 */ /* 0x000fe80003800000 */
[----:B------:R1:W-:Y:S01]  /*4a20*/  @!P5 STG.E.U8 desc[UR36][R4.64+0x58], R13 ;  /* 0x0000580d0400d986 */ /* 0x0003e2000c101124 */
[----:B------:R-:W-:Y:S05]  /*4a30*/  @P4 BRA `(.L_x_127) ;  /* 0x00000000000c4947 */ /* 0x000fea0003800000 */
[----:B--2---:R-:W1:Y:S02]  /*4a40*/  LDG.E.U8 R107, desc[UR36][R8.64+0x59] ;  /* 0x00005924086b7981 */ /* 0x004e64000c1e1100 */
[----:B-1----:R-:W-:-:S05]  /*4a50*/  PRMT R13, R107, 0x8880, RZ ;  /* 0x000088806b0d7816 */ /* 0x002fca00000000ff */
[----:B------:R-:W-:-:S07]  /*4a60*/  IMAD R104, R13, R106, RZ ;  /* 0x0000006a0d687224 */ /* 0x000fce00078e02ff */
.L_x_127:
[----:B------:R-:W-:Y:S05]  /*4a70*/  BSYNC B1 ;  /* 0x0000000000017941 */ /* 0x000fea0003800000 */
.L_x_126:
        /* <DEDUP_REMOVED lines=13> */
.L_x_129:
[----:B------:R-:W-:Y:S05]  /*4b50*/  BSYNC B1 ;  /* 0x0000000000017941 */ /* 0x000fea0003800000 */
.L_x_128:
[----:B-1----:R-:W-:Y:S01]  /*4b60*/  @!P1 IMAD R13, R70, R105, R104 ;  /* 0x00000069460d9224 */ /* 0x002fe200078e0268 */
[----:B------:R-:W-:Y:S04]  /*4b70*/  BSSY B1, `(.L_x_130) ;  /* 0x0000006000017945 */ /* 0x000fe80003800000 */
[----:B------:R1:W-:Y:S01]  /*4b80*/  @!P1 STG.E.U8 desc[UR36][R6.64+0x58], R13 ;  /* 0x0000580d06009986 */ /* 0x0003e2000c101124 */
[----:B------:R-:W-:Y:S05]  /*4b90*/  @P0 BRA `(.L_x_131) ;  /* 0x00000000000c0947 */ /* 0x000fea0003800000 */
[----:B--2---:R-:W1:Y:S02]  /*4ba0*/  LDG.E.U8 R107, desc[UR36][R10.64+0x59] ;  /* 0x000059240a6b7981 */ /* 0x004e64000c1e1100 */
[----:B-1----:R-:W-:-:S05]  /*4bb0*/  PRMT R13, R107, 0x8880, RZ ;  /* 0x000088806b0d7816 */ /* 0x002fca00000000ff */
[----:B------:R-:W-:-:S07]  /*4bc0*/  IMAD R104, R13, R106, RZ ;  /* 0x0000006a0d687224 */ /* 0x000fce00078e02ff */
.L_x_131:
[----:B------:R-:W-:Y:S05]  /*4bd0*/  BSYNC B1 ;  /* 0x0000000000017941 */ /* 0x000fea0003800000 */
.L_x_130:
[----:B------:R-:W-:Y:S01]  /*4be0*/  @!P0 IMAD R71, R71, R105, R104 ;  /* 0x0000006947478224 */ /* 0x000fe200078e0268 */
[----:B------:R-:W-:Y:S04]  /*4bf0*/  BSSY B1, `(.L_x_132) ;  /* 0x0000006000017945 */ /* 0x000fe80003800000 */
[----:B------:R0:W-:Y:S01]  /*4c00*/  @!P0 STG.E.U8 desc[UR36][R6.64+0x59], R71 ;  /* 0x0000594706008986 */ /* 0x0001e2000c101124 */
[----:B------:R-:W-:Y:S05]  /*4c10*/  @P5 BRA `(.L_x_133) ;  /* 0x00000000000c5947 */ /* 0x000fea0003800000 */
[----:B--2---:R-:W1:Y:S02]  /*4c20*/  LDG.E.U8 R107, desc[UR36][R8.64+0x60] ;  /* 0x00006024086b7981 */ /* 0x004e64000c1e1100 */
[----:B-1----:R-:W-:-:S05]  /*4c30*/  PRMT R13, R107, 0x8880, RZ ;  /* 0x000088806b0d7816 */ /* 0x002fca00000000ff */
[----:B------:R-:W-:-:S07]  /*4c40*/  IMAD R104, R13, R106, RZ ;  /* 0x0000006a0d687224 */ /* 0x000fce00078e02ff */
.L_x_133:
[----:B------:R-:W-:Y:S05]  /*4c50*/  BSYNC B1 ;  /* 0x0000000000017941 */ /* 0x000fea0003800000 */
.L_x_132:
[----:B-1----:R-:W-:Y:S01]  /*4c60*/  @!P5 IMAD R13, R40, R105, R104 ;  /* 0x00000069280dd224 */ /* 0x002fe200078e0268 */
[----:B------:R-:W-:Y:S04]  /*4c70*/  BSSY B1, `(.L_x_134) ;  /* 0x0000006000017945 */ /* 0x000fe80003800000 */
[----:B------:R1:W-:Y:S01]  /*4c80*/  @!P5 STG.E.U8 desc[UR36][R4.64+0x60], R13 ;  /* 0x0000600d0400d986 */ /* 0x0003e2000c101124 */
[----:B------:R-:W-:Y:S05]  /*4c90*/  @P4 BRA `(.L_x_135) ;  /* 0x00000000000c4947 */ /* 0x000fea0003800000 */
[----:B--2---:R-:W1:Y:S02]  /*4ca0*/  LDG.E.U8 R107, desc[UR36][R8.64+0x61] ;  /* 0x00006124086b7981 */ /* 0x004e64000c1e1100 */
[----:B-1----:R-:W-:-:S05]  /*4cb0*/  PRMT R13, R107, 0x8880, RZ ;  /* 0x000088806b0d7816 */ /* 0x002fca00000000ff */
[----:B------:R-:W-:-:S07]  /*4cc0*/  IMAD R104, R13, R106, RZ ;  /* 0x0000006a0d687224 */ /* 0x000fce00078e02ff */
.L_x_135:
[----:B------:R-:W-:Y:S05]  /*4cd0*/  BSYNC B1 ;  /* 0x0000000000017941 */ /* 0x000fea0003800000 */
.L_x_134:
        /* <DEDUP_REMOVED lines=13> */
.L_x_137:
[----:B------:R-:W-:Y:S05]  /*4db0*/  BSYNC B1 ;  /* 0x0000000000017941 */ /* 0x000fea0003800000 */
.L_x_136:
[----:B-1----:R-:W-:Y:S01]  /*4dc0*/  @!P3 IMAD R13, R42, R105, R104 ;  /* 0x000000692a0db224 */ /* 0x002fe200078e0268 */
[----:B------:R-:W-:Y:S04]  /*4dd0*/  BSSY B1, `(.L_x_138) ;  /* 0x0000006000017945 */ /* 0x000fe80003800000 */
[----:B------:R1:W-:Y:S01]  /*4de0*/  @!P3 STG.E.U8 desc[UR36][R6.64+0x60], R13 ;  /* 0x0000600d0600b986 */ /* 0x0003e2000c101124 */
[----:B------:R-:W-:Y:S05]  /*4df0*/  @P2 BRA `(.L_x_139) ;  /* 0x00000000000c2947 */ /* 0x000fea0003800000 */
[----:B--2---:R-:W1:Y:S02]  /*4e00*/  LDG.E.U8 R107, desc[UR36][R10.64+0x61] ;  /* 0x000061240a6b7981 */ /* 0x004e64000c1e1100 */
[----:B-1----:R-:W-:-:S05]  /*4e10*/  PRMT R13, R107, 0x8880, RZ ;  /* 0x000088806b0d7816 */ /* 0x002fca00000000ff */
[----:B------:R-:W-:-:S07]  /*4e20*/  IMAD R104, R13, R106, RZ ;  /* 0x0000006a0d687224 */ /* 0x000fce00078e02ff */
.L_x_139:
[----:B------:R-:W-:Y:S05]  /*4e30*/  BSYNC B1 ;  /* 0x0000000000017941 */ /* 0x000fea0003800000 */
.L_x_138:
[----:B------:R-:W-:Y:S01]  /*4e40*/  @!P2 IMAD R43, R43, R105, R104 ;  /* 0x000000692b2ba224 */ /* 0x000fe200078e0268 */
[----:B------:R-:W-:Y:S04]  /*4e50*/  BSSY B1, `(.L_x_140) ;  /* 0x0000006000017945 */ /* 0x000fe80003800000 */
[----:B------:R0:W-:Y:S01]  /*4e60*/  @!P2 STG.E.U8 desc[UR36][R6.64+0x61], R43 ;  /* 0x0000612b0600a986 */ /* 0x0001e2000c101124 */
[----:B------:R-:W-:Y:S05]  /*4e70*/  @P5 BRA `(.L_x_141) ;  /* 0x00000000000c5947 */ /* 0x000fea0003800000 */
[----:B--2---:R-:W1:Y:S02]  /*4e80*/  LDG.E.U8 R107, desc[UR36][R8.64+0x68] ;  /* 0x00006824086b7981 */ /* 0x004e64000c1e1100 */
[----:B-1----:R-:W-:-:S05]  /*4e90*/  PRMT R13, R107, 0x8880, RZ ;  /* 0x000088806b0d7816 */ /* 0x002fca00000000ff */
[----:B------:R-:W-:-:S07]  /*4ea0*/  IMAD R104, R13, R106, RZ ;  /* 0x0000006a0d687224 */ /* 0x000fce00078e02ff */
.L_x_141:
[----:B------:R-:W-:Y:S05]  /*4eb0*/  BSYNC B1 ;  /* 0x0000000000017941 */ /* 0x000fea0003800000 */
.L_x_140:
[----:B-1----:R-:W-:Y:S01]  /*4ec0*/  @!P5 IMAD R13, R44, R105, R104 ;  /* 0x000000692c0dd224 */ /* 0x002fe200078e0268 */
[----:B------:R-:W-:Y:S04]  /*4ed0*/  BSSY B1, `(.L_x_142) ;  /* 0x0000006000017945 */ /* 0x000fe80003800000 */
[----:B------:R1:W-:Y:S01]  /*4ee0*/  @!P5 STG.E.U8 desc[UR36][R4.64+0x68], R13 ;  /* 0x0000680d0400d986 */ /* 0x0003e2000c101124 */
[----:B------:R-:W-:Y:S05]  /*4ef0*/  @P4 BRA `(.L_x_143) ;  /* 0x00000000000c4947 */ /* 0x000fea0003800000 */
[----:B--2---:R-:W1:Y:S02]  /*4f00*/  LDG.E.U8 R107, desc[UR36][R8.64+0x69] ;  /* 0x00006924086b7981 */ /* 0x004e64000c1e1100 */
[----:B-1----:R-:W-:-:S05]  /*4f10*/  PRMT R13, R107, 0x8880, RZ ;  /* 0x000088806b0d7816 */ /* 0x002fca00000000ff */
[----:B------:R-:W-:-:S07]  /*4f20*/  IMAD R104, R13, R106, RZ ;  /* 0x0000006a0d687224 */ /* 0x000fce00078e02ff */
.L_x_143:
[----:B------:R-:W-:Y:S05]  /*4f30*/  BSYNC B1 ;  /* 0x0000000000017941 */ /* 0x000fea0003800000 */
.L_x_142:
        /* <DEDUP_REMOVED lines=13> */
.L_x_145:
[----:B------:R-:W-:Y:S05]  /*5010*/  BSYNC B1 ;  /* 0x0000000000017941 */ /* 0x000fea0003800000 */
.L_x_144:
[----:B-1----:R-:W-:Y:S01]  /*5020*/  @!P1 IMAD R13, R46, R105, R104 ;  /* 0x000000692e0d9224 */ /* 0x002fe200078e0268 */
[----:B------:R-:W-:Y:S04]  /*5030*/  BSSY B1, `(.L_x_146) ;  /* 0x0000006000017945 */ /* 0x000fe80003800000 */
[----:B------:R1:W-:Y:S01]  /*5040*/  @!P1 STG.E.U8 desc[UR36][R6.64+0x68], R13 ;  /* 0x0000680d06009986 */ /* 0x0003e2000c101124 */
[----:B------:R-:W-:Y:S05]  /*5050*/  @P0 BRA `(.L_x_147) ;  /* 0x00000000000c0947 */ /* 0x000fea0003800000 */
[----:B--2---:R-:W1:Y:S02]  /*5060*/  LDG.E.U8 R107, desc[UR36][R10.64+0x69] ;  /* 0x000069240a6b7981 */ /* 0x004e64000c1e1100 */
[----:B-1----:R-:W-:-:S05]  /*5070*/  PRMT R13, R107, 0x8880, RZ ;  /* 0x000088806b0d7816 */ /* 0x002fca00000000ff */
[----:B------:R-:W-:-:S07]  /*5080*/  IMAD R104, R13, R106, RZ ;  /* 0x0000006a0d687224 */ /* 0x000fce00078e02ff */
.L_x_147:
[----:B------:R-:W-:Y:S05]  /*5090*/  BSYNC B1 ;  /* 0x0000000000017941 */ /* 0x000fea0003800000 */
.L_x_146:
[----:B------:R-:W-:Y:S01]  /*50a0*/  @!P0 IMAD R47, R47, R105, R104 ;  /* 0x000000692f2f8224 */ /* 0x000fe200078e0268 */
[----:B------:R-:W-:Y:S04]  /*50b0*/  BSSY B1, `(.L_x_148) ;  /* 0x0000006000017945 */ /* 0x000fe80003800000 */
[----:B------:R0:W-:Y:S01]  /*50c0*/  @!P0 STG.E.U8 desc[UR36][R6.64+0x69], R47 ;  /* 0x0000692f06008986 */ /* 0x0001e2000c101124 */
[----:B------:R-:W-:Y:S05]  /*50d0*/  @P5 BRA `(.L_x_149) ;  /* 0x00000000000c5947 */ /* 0x000fea0003800000 */
[----:B--2---:R-:W1:Y:S02]  /*50e0*/  LDG.E.U8 R107, desc[UR36][R8.64+0x70] ;  /* 0x00007024086b7981 */ /* 0x004e64000c1e1100 */
[----:B-1----:R-:W-:-:S05]  /*50f0*/  PRMT R13, R107, 0x8880, RZ ;  /* 0x000088806b0d7816 */ /* 0x002fca00000000ff */
[----:B------:R-:W-:-:S07]  /*5100*/  IMAD R104, R13, R106, RZ ;  /* 0x0000006a0d687224 */ /* 0x000fce00078e02ff */
.L_x_149:
[----:B------:R-:W-:Y:S05]  /*5110*/  BSYNC B1 ;  /* 0x0000000000017941 */ /* 0x000fea0003800000 */
.L_x_148:
[----:B-1----:R-:W-:Y:S01]  /*5120*/  @!P5 IMAD R13, R48, R105, R104 ;  /* 0x00000069300dd224 */ /* 0x002fe200078e0268 */
[----:B------:R-:W-:Y:S04]  /*5130*/  BSSY B1, `(.L_x_150) ;  /* 0x0000006000017945 */ /* 0x000fe80003800000 */
[----:B------:R1:W-:Y:S01]  /*5140*/  @!P5 STG.E.U8 desc[UR36][R4.64+0x70], R13 ;  /* 0x0000700d0400d986 */ /* 0x0003e2000c101124 */
[----:B------:R-:W-:Y:S05]  /*5150*/  @P4 BRA `(.L_x_151) ;  /* 0x00000000000c4947 */ /* 0x000fea0003800000 */
[----:B--2---:R-:W1:Y:S02]  /*5160*/  LDG.E.U8 R107, desc[UR36][R8.64+0x71] ;  /* 0x00007124086b7981 */ /* 0x004e64000c1e1100 */
[----:B-1----:R-:W-:-:S05]  /*5170*/  PRMT R13, R107, 0x8880, RZ ;  /* 0x000088806b0d7816 */ /* 0x002fca00000000ff */
[----:B------:R-:W-:-:S07]  /*5180*/  IMAD R104, R13, R106, RZ ;  /* 0x0000006a0d687224 */ /* 0x000fce00078e02ff */
.L_x_151:
[----:B------:R-:W-:Y:S05]  /*5190*/  BSYNC B1 ;  /* 0x0000000000017941 */ /* 0x000fea0003800000 */
.L_x_150:
        /* <DEDUP_REMOVED lines=13> */
.L_x_153:
[----:B------:R-:W-:Y:S05]  /*5270*/  BSYNC B1 ;  /* 0x0000000000017941 */ /* 0x000fea0003800000 */
.L_x_152:
[----:B-1----:R-:W-:Y:S01]  /*5280*/  @!P3 IMAD R13, R50, R105, R104 ;  /* 0x00000069320db224 */ /* 0x002fe200078e0268 */
[----:B------:R-:W-:Y:S04]  /*5290*/  BSSY B1, `(.L_x_154) ;  /* 0x0000006000017945 */ /* 0x000fe80003800000 */
[----:B------:R1:W-:Y:S01]  /*52a0*/  @!P3 STG.E.U8 desc[UR36][R6.64+0x70], R13 ;  /* 0x0000700d0600b986 */ /* 0x0003e2000c101124 */
[----:B------:R-:W-:Y:S05]  /*52b0*/  @P2 BRA `(.L_x_155) ;  /* 0x00000000000c2947 */ /* 0x000fea0003800000 */
[----:B--2---:R-:W1:Y:S02]  /*52c0*/  LDG.E.U8 R107, desc[UR36][R10.64+0x71] ;  /* 0x000071240a6b7981 */ /* 0x004e64000c1e1100 */
[----:B-1----:R-:W-:-:S05]  /*52d0*/  PRMT R13, R107, 0x8880, RZ ;  /* 0x000088806b0d7816 */ /* 0x002fca00000000ff */
[----:B------:R-:W-:-:S07]  /*52e0*/  IMAD R104, R13, R106, RZ ;  /* 0x0000006a0d687224 */ /* 0x000fce00078e02ff */
.L_x_155:
[----:B------:R-:W-:Y:S05]  /*52f0*/  BSYNC B1 ;  /* 0x0000000000017941 */ /* 0x000fea0003800000 */
.L_x_154:
[----:B------:R-:W-:Y:S01]  /*5300*/  @!P2 IMAD R51, R51, R105, R104 ;  /* 0x000000693333a224 */ /* 0x000fe200078e0268 */
[----:B------:R-:W-:Y:S04]  /*5310*/  BSSY B1, `(.L_x_156) ;  /* 0x0000006000017945 */ /* 0x000fe80003800000 */
[----:B------:R0:W-:Y:S01]  /*5320*/  @!P2 STG.E.U8 desc[UR36][R6.64+0x71], R51 ;  /* 0x000071330600a986 */ /* 0x0001e2000c101124 */
[----:B------:R-:W-:Y:S05]  /*5330*/  @P5 BRA `(.L_x_157) ;  /* 0x00000000000c5947 */ /* 0x000fea0003800000 */
[----:B--2---:R-:W1:Y:S02]  /*5340*/  LDG.E.U8 R107, desc[UR36][R8.64+0x78] ;  /* 0x00007824086b7981 */ /* 0x004e64000c1e1100 */
[----:B-1----:R-:W-:-:S05]  /*5350*/  PRMT R13, R107, 0x8880, RZ ;  /* 0x000088806b0d7816 */ /* 0x002fca00000000ff */
[----:B------:R-:W-:-:S07]  /*5360*/  IMAD R104, R13, R106, RZ ;  /* 0x0000006a0d687224 */ /* 0x000fce00078e02ff */
.L_x_157:
[----:B------:R-:W-:Y:S05]  /*5370*/  BSYNC B1 ;  /* 0x0000000000017941 */ /* 0x000fea0003800000 */
.L_x_156:
[----:B-1----:R-:W-:Y:S01]  /*5380*/  @!P5 IMAD R13, R52, R105, R104 ;  /* 0x00000069340dd224 */ /* 0x002fe200078e0268 */
[----:B------:R-:W-:Y:S04]  /*5390*/  BSSY B1, `(.L_x_158) ;  /* 0x0000006000017945 */ /* 0x000fe80003800000 */
[----:B------:R1:W-:Y:S01]  /*53a0*/  @!P5 STG.E.U8 desc[UR36][R4.64+0x78], R13 ;  /* 0x0000780d0400d986 */ /* 0x0003e2000c101124 */
[----:B------:R-:W-:Y:S05]  /*53b0*/  @P4 BRA `(.L_x_159) ;  /* 0x00000000000c4947 */ /* 0x000fea0003800000 */
[----:B--2---:R-:W1:Y:S02]  /*53c0*/  LDG.E.U8 R107, desc[UR36][R8.64+0x79] ;  /* 0x00007924086b7981 */ /* 0x004e64000c1e1100 */
[----:B-1----:R-:W-:-:S05]  /*53d0*/  PRMT R13, R107, 0x8880, RZ ;  /* 0x000088806b0d7816 */ /* 0x002fca00000000ff */
[----:B------:R-:W-:-:S07]  /*53e0*/  IMAD R104, R13, R106, RZ ;  /* 0x0000006a0d687224 */ /* 0x000fce00078e02ff */
.L_x_159:
[----:B------:R-:W-:Y:S05]  /*53f0*/  BSYNC B1 ;  /* 0x0000000000017941 */ /* 0x000fea0003800000 */
.L_x_158:
        /* <DEDUP_REMOVED lines=13> */
.L_x_161:
[----:B------:R-:W-:Y:S05]  /*54d0*/  BSYNC B1 ;  /* 0x0000000000017941 */ /* 0x000fea0003800000 */
.L_x_160:
[----:B-1----:R-:W-:Y:S01]  /*54e0*/  @!P1 IMAD R13, R54, R105, R104 ;  /* 0x00000069360d9224 */ /* 0x002fe200078e0268 */
[----:B------:R-:W-:Y:S04]  /*54f0*/  BSSY B1, `(.L_x_162) ;  /* 0x0000006000017945 */ /* 0x000fe80003800000 */
[----:B------:R1:W-:Y:S01]  /*5500*/  @!P1 STG.E.U8 desc[UR36][R6.64+0x78], R13 ;  /* 0x0000780d06009986 */ /* 0x0003e2000c101124 */
[----:B------:R-:W-:Y:S05]  /*5510*/  @P4 BRA `(.L_x_163) ;  /* 0x00000000000c4947 */ /* 0x000fea0003800000 */
[----:B--2---:R-:W1:Y:S02]  /*5520*/  LDG.E.U8 R107, desc[UR36][R10.64+0x79] ;  /* 0x000079240a6b7981 */ /* 0x004e64000c1e1100 */
[----:B-1----:R-:W-:-:S05]  /*5530*/  PRMT R13, R107, 0x8880, RZ ;  /* 0x000088806b0d7816 */ /* 0x002fca00000000ff */
[----:B------:R-:W-:-:S07]  /*5540*/  IMAD R104, R13, R106, RZ ;  /* 0x0000006a0d687224 */ /* 0x000fce00078e02ff */
.L_x_163:
[----:B------:R-:W-:Y:S05]  /*5550*/  BSYNC B1 ;  /* 0x0000000000017941 */ /* 0x000fea0003800000 */
.L_x_162:
[----:B------:R-:W-:Y:S01]  /*5560*/  @!P4 IMAD R55, R55, R105, R104 ;  /* 0x000000693737c224 */ /* 0x000fe200078e0268 */
[----:B------:R-:W-:Y:S04]  /*5570*/  BSSY B1, `(.L_x_164) ;  /* 0x0000006000017945 */ /* 0x000fe80003800000 */
[----:B------:R0:W-:Y:S01]  /*5580*/  @!P4 STG.E.U8 desc[UR36][R6.64+0x79], R55 ;  /* 0x000079370600c986 */ /* 0x0001e2000c101124 */
[----:B------:R-:W-:Y:S05]  /*5590*/  @P5 BRA `(.L_x_165) ;  /* 0x00000000000c5947 */ /* 0x000fea0003800000 */
[----:B--2---:R-:W1:Y:S02]  /*55a0*/  LDG.E.U8 R107, desc[UR36][R8.64+0x80] ;  /* 0x00008024086b7981 */ /* 0x004e64000c1e1100 */
[----:B-1----:R-:W-:-:S05]  /*55b0*/  PRMT R13, R107, 0x8880, RZ ;  /* 0x000088806b0d7816 */ /* 0x002fca00000000ff */
[----:B------:R-:W-:-:S07]  /*55c0*/  IMAD R104, R13, R106, RZ ;  /* 0x0000006a0d687224 */ /* 0x000fce00078e02ff */
.L_x_165:
[----:B------:R-:W-:Y:S05]  /*55d0*/  BSYNC B1 ;  /* 0x0000000000017941 */ /* 0x000fea0003800000 */
.L_x_164:
[----:B-1----:R-:W-:Y:S01]  /*55e0*/  @!P5 IMAD R13, R24, R105, R104 ;  /* 0x00000069180dd224 */ /* 0x002fe200078e0268 */
[----:B------:R-:W-:Y:S04]  /*55f0*/  BSSY B1, `(.L_x_166) ;  /* 0x0000006000017945 */ /* 0x000fe80003800000 */
[----:B------:R1:W-:Y:S01]  /*5600*/  @!P5 STG.E.U8 desc[UR36][R4.64+0x80], R13 ;  /* 0x0000800d0400d986 */ /* 0x0003e2000c101124 */
[----:B------:R-:W-:Y:S05]  /*5610*/  @P0 BRA `(.L_x_167) ;  /* 0x00000000000c0947 */ /* 0x000fea0003800000 */
[----:B--2---:R-:W1:Y:S02]  /*5620*/  LDG.E.U8 R107, desc[UR36][R8.64+0x81] ;  /* 0x00008124086b7981 */ /* 0x004e64000c1e1100 */
[----:B-1----:R-:W-:-:S05]  /*5630*/  PRMT R13, R107, 0x8880, RZ ;  /* 0x000088806b0d7816 */ /* 0x002fca00000000ff */
[----:B------:R-:W-:-:S07]  /*5640*/  IMAD R104, R13, R106, RZ ;  /* 0x0000006a0d687224 */ /* 0x000fce00078e02ff */
.L_x_167:
[----:B------:R-:W-:Y:S05]  /*5650*/  BSYNC B1 ;  /* 0x0000000000017941 */ /* 0x000fea0003800000 */
.L_x_166:
        /* <DEDUP_REMOVED lines=13> */
.L_x_169:
[----:B------:R-:W-:Y:S05]  /*5730*/  BSYNC B1 ;  /* 0x0000000000017941 */ /* 0x000fea0003800000 */
.L_x_168:
[----:B-1----:R-:W-:Y:S01]  /*5740*/  @!P3 IMAD R13, R26, R105, R104 ;  /* 0x000000691a0db224 */ /* 0x002fe200078e0268 */
[----:B------:R-:W-:Y:S04]  /*5750*/  BSSY B1, `(.L_x_170) ;  /* 0x0000006000017945 */ /* 0x000fe80003800000 */
[----:B------:R1:W-:Y:S01]  /*5760*/  @!P3 STG.E.U8 desc[UR36][R6.64+0x80], R13 ;  /* 0x0000800d0600b986 */ /* 0x0003e2000c101124 */
[----:B------:R-:W-:Y:S05]  /*5770*/  @P2 BRA `(.L_x_171) ;  /* 0x00000000000c2947 */ /* 0x000fea0003800000 */
[----:B--2---:R-:W1:Y:S02]  /*5780*/  LDG.E.U8 R107, desc[UR36][R10.64+0x81] ;  /* 0x000081240a6b7981 */ /* 0x004e64000c1e1100 */
[----:B-1----:R-:W-:-:S05]  /*5790*/  PRMT R13, R107, 0x8880, RZ ;  /* 0x000088806b0d7816 */ /* 0x002fca00000000ff */
[----:B------:R-:W-:-:S07]  /*57a0*/  IMAD R104, R13, R106, RZ ;  /* 0x0000006a0d687224 */ /* 0x000fce00078e02ff */
.L_x_171:
[----:B------:R-:W-:Y:S05]  /*57b0*/  BSYNC B1 ;  /* 0x0000000000017941 */ /* 0x000fea0003800000 */
.L_x_170:
[----:B------:R-:W-:Y:S01]  /*57c0*/  @!P2 IMAD R27, R27, R105, R104 ;  /* 0x000000691b1ba224 */ /* 0x000fe200078e0268 */
[----:B------:R-:W-:Y:S04]  /*57d0*/  BSSY B1, `(.L_x_172) ;  /* 0x0000006000017945 */ /* 0x000fe80003800000 */
[----:B------:R0:W-:Y:S01]  /*57e0*/  @!P2 STG.E.U8 desc[UR36][R6.64+0x81], R27 ;  /* 0x0000811b0600a986 */ /* 0x0001e2000c101124 */
[----:B------:R-:W-:Y:S05]  /*57f0*/  @P0 BRA `(.L_x_173) ;  /* 0x00000000000c0947 */ /* 0x000fea0003800000 */
[----:B--2---:R-:W1:Y:S02]  /*5800*/  LDG.E.U8 R107, desc[UR36][R8.64+0x88] ;  /* 0x00008824086b7981 */ /* 0x004e64000c1e1100 */
[----:B-1----:R-:W-:-:S05]  /*5810*/  PRMT R13, R107, 0x8880, RZ ;  /* 0x000088806b0d7816 */ /* 0x002fca00000000ff */
[----:B------:R-:W-:-:S07]  /*5820*/  IMAD R104, R13, R106, RZ ;  /* 0x0000006a0d687224 */ /* 0x000fce00078e02ff */
.L_x_173:
[----:B------:R-:W-:Y:S05]  /*5830*/  BSYNC B1 ;  /* 0x0000000000017941 */ /* 0x000fea0003800000 */
.L_x_172:
[----:B-1----:R-:W-:Y:S01]  /*5840*/  @!P0 IMAD R13, R28, R105, R104 ;  /* 0x000000691c0d8224 */ /* 0x002fe200078e0268 */
[----:B------:R-:W-:Y:S04]  /*5850*/  BSSY B1, `(.L_x_174) ;  /* 0x0000006000017945 */ /* 0x000fe80003800000 */
[----:B------:R1:W-:Y:S01]  /*5860*/  @!P0 STG.E.U8 desc[UR36][R4.64+0x88], R13 ;  /* 0x0000880d04008986 */ /* 0x0003e2000c101124 */
[----:B------:R-:W-:Y:S05]  /*5870*/  @P5 BRA `(.L_x_175) ;  /* 0x00000000000c5947 */ /* 0x000fea0003800000 */
[----:B--2---:R-:W1:Y:S02]  /*5880*/  LDG.E.U8 R107, desc[UR36][R8.64+0x89] ;  /* 0x00008924086b7981 */ /* 0x004e64000c1e1100 */
[----:B-1----:R-:W-:-:S05]  /*5890*/  PRMT R13, R107, 0x8880, RZ ;  /* 0x000088806b0d7816 */ /* 0x002fca00000000ff */
[----:B------:R-:W-:-:S07]  /*58a0*/  IMAD R104, R13, R106, RZ ;  /* 0x0000006a0d687224 */ /* 0x000fce00078e02ff */
.L_x_175:
[----:B------:R-:W-:Y:S05]  /*58b0*/  BSYNC B1 ;  /* 0x0000000000017941 */ /* 0x000fea0003800000 */
.L_x_174:
        /* <DEDUP_REMOVED lines=13> */
.L_x_177:
[----:B------:R-:W-:Y:S05]  /*5990*/  BSYNC B1 ;  /* 0x0000000000017941 */ /* 0x000fea0003800000 */
.L_x_176:
[----:B-1----:R-:W-:Y:S01]  /*59a0*/  @!P4 IMAD R13, R30, R105, R104 ;  /* 0x000000691e0dc224 */ /* 0x002fe200078e0268 */
[----:B------:R-:W-:Y:S04]  /*59b0*/  BSSY B1, `(.L_x_178) ;  /* 0x0000006000017945 */ /* 0x000fe80003800000 */
[----:B------:R1:W-:Y:S01]  /*59c0*/  @!P4 STG.E.U8 desc[UR36][R6.64+0x88], R13 ;  /* 0x0000880d0600c986 */ /* 0x0003e2000c101124 */
[----:B------:R-:W-:Y:S05]  /*59d0*/  @P1 BRA `(.L_x_179) ;  /* 0x00000000000c1947 */ /* 0x000fea0003800000 */
[----:B--2---:R-:W1:Y:S02]  /*59e0*/  LDG.E.U8 R107, desc[UR36][R10.64+0x89] ;  /* 0x000089240a6b7981 */ /* 0x004e64000c1e1100 */
[----:B-1----:R-:W-:-:S05]  /*59f0*/  PRMT R13, R107, 0x8880, RZ ;  /* 0x000088806b0d7816 */ /* 0x002fca00000000ff */
[----:B------:R-:W-:-:S07]  /*5a00*/  IMAD R104, R13, R106, RZ ;  /* 0x0000006a0d687224 */ /* 0x000fce00078e02ff */
.L_x_179:
[----:B------:R-:W-:Y:S05]  /*5a10*/  BSYNC B1 ;  /* 0x0000000000017941 */ /* 0x000fea0003800000 */
.L_x_178:
[----:B------:R-:W-:Y:S01]  /*5a20*/  @!P1 IMAD R31, R31, R105, R104 ;  /* 0x000000691f1f9224 */ /* 0x000fe200078e0268 */
[----:B------:R-:W-:Y:S04]  /*5a30*/  BSSY B1, `(.L_x_180) ;  /* 0x0000006000017945 */ /* 0x000fe80003800000 */
[----:B------:R0:W-:Y:S01]  /*5a40*/  @!P1 STG.E.U8 desc[UR36][R6.64+0x89], R31 ;  /* 0x0000891f06009986 */ /* 0x0001e2000c101124 */
[----:B------:R-:W-:Y:S05]  /*5a50*/  @P3 BRA `(.L_x_181) ;  /* 0x00000000000c3947 */ /* 0x000fea0003800000 */
[----:B--2---:R-:W1:Y:S02]  /*5a60*/  LDG.E.U8 R107, desc[UR36][R8.64+0x90] ;  /* 0x00009024086b7981 */ /* 0x004e64000c1e1100 */
[----:B-1----:R-:W-:-:S05]  /*5a70*/  PRMT R13, R107, 0x8880, RZ ;  /* 0x000088806b0d7816 */ /* 0x002fca00000000ff */
[----:B------:R-:W-:-:S07]  /*5a80*/  IMAD R104, R13, R106, RZ ;  /* 0x0000006a0d687224 */ /* 0x000fce00078e02ff */
.L_x_181:
[----:B------:R-:W-:Y:S05]  /*5a90*/  BSYNC B1 ;  /* 0x0000000000017941 */ /* 0x000fea0003800000 */
.L_x_180:
[----:B-1----:R-:W-:Y:S01]  /*5aa0*/  @!P3 IMAD R13, R32, R105, R104 ;  /* 0x00000069200db224 */ /* 0x002fe200078e0268 */
[----:B------:R-:W-:Y:S04]  /*5ab0*/  BSSY B1, `(.L_x_182) ;  /* 0x0000006000017945 */ /* 0x000fe80003800000 */
[----:B------:R1:W-:Y:S01]  /*5ac0*/  @!P3 STG.E.U8 desc[UR36][R4.64+0x90], R13 ;  /* 0x0000900d0400b986 */ /* 0x0003e2000c101124 */
[----:B------:R-:W-:Y:S05]  /*5ad0*/  @P5 BRA `(.L_x_183) ;  /* 0x00000000000c5947 */ /* 0x000fea0003800000 */
[----:B--2---:R-:W1:Y:S02]  /*5ae0*/  LDG.E.U8 R107, desc[UR36][R8.64+0x91] ;  /* 0x00009124086b7981 */ /* 0x004e64000c1e1100 */
[----:B-1----:R-:W-:-:S05]  /*5af0*/  PRMT R13, R107, 0x8880, RZ ;  /* 0x000088806b0d7816 */ /* 0x002fca00000000ff */
[----:B------:R-:W-:-:S07]  /*5b00*/  IMAD R104, R13, R106, RZ ;  /* 0x0000006a0d687224 */ /* 0x000fce00078e02ff */
.L_x_183:
[----:B------:R-:W-:Y:S05]  /*5b10*/  BSYNC B1 ;  /* 0x0000000000017941 */ /* 0x000fea0003800000 */
.L_x_182:
        /* <DEDUP_REMOVED lines=9> */
[----:B------:R-:W-:Y:S01]  /*5bb0*/  ISETP.LT.OR P3, PT, R3, 0x9, !P3 ;  /* 0x000000090300780c */ /* 0x000fe20005f61670 */
[----:B------:R-:W-:-:S12]  /*5bc0*/  @P2 BRA `(.L_x_185) ;  /* 0x00000000000c2947 */ /* 0x000fd80003800000 */
[----:B--2---:R-:W1:Y:S02]  /*5bd0*/  LDG.E.U8 R107, desc[UR36][R10.64+0x90] ;  /* 0x000090240a6b7981 */ /* 0x004e64000c1e1100 */
[----:B-1----:R-:W-:-:S05]  /*5be0*/  PRMT R13, R107, 0x8880, RZ ;  /* 0x000088806b0d7816 */ /* 0x002fca00000000ff */
[----:B------:R-:W-:-:S07]  /*5bf0*/  IMAD R104, R13, R106, RZ ;  /* 0x0000006a0d687224 */ /* 0x000fce00078e02ff */
.L_x_185:
[----:B------:R-:W-:Y:S05]  /*5c00*/  BSYNC B1 ;  /* 0x0000000000017941 */ /* 0x000fea0003800000 */
.L_x_184:
[----:B-1----:R-:W-:Y:S01]  /*5c10*/  @!P2 IMAD R13, R34, R105, R104 ;  /* 0x00000069220da224 */ /* 0x002fe200078e0268 */
[----:B------:R-:W-:Y:S04]  /*5c20*/  BSSY B1, `(.L_x_186) ;  /* 0x0000006000017945 */ /* 0x000fe80003800000 */
[----:B------:R1:W-:Y:S01]  /*5c30*/  @!P2 STG.E.U8 desc[UR36][R6.64+0x90], R13 ;  /* 0x0000900d0600a986 */ /* 0x0003e2000c101124 */
[----:B------:R-:W-:Y:S05]  /*5c40*/  @P0 BRA `(.L_x_187) ;  /* 0x00000000000c0947 */ /* 0x000fea0003800000 */
[----:B--2---:R-:W1:Y:S02]  /*5c50*/  LDG.E.U8 R107, desc[UR36][R10.64+0x91] ;  /* 0x000091240a6b7981 */ /* 0x004e64000c1e1100 */
[----:B-1----:R-:W-:-:S05]  /*5c60*/  PRMT R13, R107, 0x8880, RZ ;  /* 0x000088806b0d7816 */ /* 0x002fca00000000ff */
[----:B------:R-:W-:-:S07]  /*5c70*/  IMAD R104, R13, R106, RZ ;  /* 0x0000006a0d687224 */ /* 0x000fce00078e02ff */
.L_x_187:
[----:B------:R-:W-:Y:S05]  /*5c80*/  BSYNC B1 ;  /* 0x0000000000017941 */ /* 0x000fea0003800000 */
.L_x_186:
[----:B------:R-:W-:Y:S01]  /*5c90*/  @!P0 IMAD R35, R35, R105, R104 ;  /* 0x0000006923238224 */ /* 0x000fe200078e0268 */
[----:B------:R-:W-:Y:S04]  /*5ca0*/  BSSY B1, `(.L_x_188) ;  /* 0x0000006000017945 */ /* 0x000fe80003800000 */
[----:B------:R0:W-:Y:S01]  /*5cb0*/  @!P0 STG.E.U8 desc[UR36][R6.64+0x91], R35 ;  /* 0x0000912306008986 */ /* 0x0001e2000c101124 */
[----:B------:R-:W-:Y:S05]  /*5cc0*/  @P5 BRA `(.L_x_189) ;  /* 0x00000000000c5947 */ /* 0x000fea0003800000 */
[----:B--2---:R-:W1:Y:S02]  /*5cd0*/  LDG.E.U8 R107, desc[UR36][R8.64+0x98] ;  /* 0x00009824086b7981 */ /* 0x004e64000c1e1100 */
[----:B-1----:R-:W-:-:S05]  /*5ce0*/  PRMT R13, R107, 0x8880, RZ ;  /* 0x000088806b0d7816 */ /* 0x002fca00000000ff */
[----:B------:R-:W-:-:S07]  /*5cf0*/  IMAD R104, R13, R106, RZ ;  /* 0x0000006a0d687224 */ /* 0x000fce00078e02ff */
.L_x_189:
[----:B------:R-:W-:Y:S05]  /*5d00*/  BSYNC B1 ;  /* 0x0000000000017941 */ /* 0x000fea0003800000 */
.L_x_188:
[----:B-1----:R-:W-:Y:S01]  /*5d10*/  @!P5 IMAD R13, R36, R105, R104 ;  /* 0x00000069240dd224 */ /* 0x002fe200078e0268 */
[----:B------:R-:W-:Y:S04]  /*5d20*/  BSSY B1, `(.L_x_190) ;  /* 0x0000006000017945 */ /* 0x000fe80003800000 */
[----:B------:R1:W-:Y:S01]  /*5d30*/  @!P5 STG.E.U8 desc[UR36][R4.64+0x98], R13 ;  /* 0x0000980d0400d986 */ /* 0x0003e2000c101124 */
[----:B------:R-:W-:Y:S05]  /*5d40*/  @P4 BRA `(.L_x_191) ;  /* 0x00000000000c4947 */ /* 0x000fea0003800000 */
[----:B--2---:R-:W1:Y:S02]  /*5d50*/  LDG.E.U8 R107, desc[UR36][R8.64+0x99] ;  /* 0x00009924086b7981 */ /* 0x004e64000c1e1100 */
[----:B-1----:R-:W-:-:S05]  /*5d60*/  PRMT R13, R107, 0x8880, RZ ;  /* 0x000088806b0d7816 */ /* 0x002fca00000000ff */
[----:B------:R-:W-:-:S07]  /*5d70*/  IMAD R104, R13, R106, RZ ;  /* 0x0000006a0d687224 */ /* 0x000fce00078e02ff */
.L_x_191:
[----:B------:R-:W-:Y:S05]  /*5d80*/  BSYNC B1 ;  /* 0x0000000000017941 */ /* 0x000fea0003800000 */
.L_x_190:
[----:B------:R-:W-:Y:S01]  /*5d90*/  @!P4 IMAD R37, R37, R105, R104 ;  /* 0x000000692525c224 */ /* 0x000fe200078e0268 */
[----:B------:R-:W-:Y:S04]  /*5da0*/  BSSY B1, `(.L_x_192) ;  /* 0x0000006000017945 */ /* 0x000fe80003800000 */
[----:B------:R0:W-:Y:S01]  /*5db0*/  @!P4 STG.E.U8 desc[UR36][R4.64+0x99], R37 ;  /* 0x000099250400c986 */ /* 0x0001e2000c101124 */
[----:B------:R-:W-:Y:S05]  /*5dc0*/  @P3 BRA `(.L_x_193) ;  /* 0x00000000000c3947 */ /* 0x000fea0003800000 */
[----:B--2---:R-:W0:Y:S02]  /*5dd0*/  LDG.E.U8 R107, desc[UR36][R10.64+0x98] ;  /* 0x000098240a6b7981 */ /* 0x004e24000c1e1100 */
[----:B01-3--:R-:W-:-:S05]  /*5de0*/  PRMT R5, R107, 0x8880, RZ ;  /* 0x000088806b057816 */ /* 0x00bfca00000000ff */
[----:B------:R-:W-:-:S07]  /*5df0*/  IMAD R104, R5, R106, RZ ;  /* 0x0000006a05687224 */ /* 0x000fce00078e02ff */
.L_x_193:
[----:B------:R-:W-:Y:S05]  /*5e00*/  BSYNC B1 ;  /* 0x0000000000017941 */ /* 0x000fea0003800000 */
.L_x_192:
[----:B01-3--:R-:W-:Y:S01]  /*5e10*/  @!P3 IMAD R5, R38, R105, R104 ;  /* 0x000000692605b224 */ /* 0x00bfe200078e0268 */
[----:B------:R-:W-:Y:S01]  /*5e20*/  ISETP.LT.OR P1, PT, R3, 0x9, !P1 ;  /* 0x000000090300780c */ /* 0x000fe20004f21670 */
[----:B------:R-:W-:Y:S03]  /*5e30*/  BSSY B1, `(.L_x_194) ;  /* 0x0000006000017945 */ /* 0x000fe60003800000 */
[----:B------:R0:W-:Y:S09]  /*5e40*/  @!P3 STG.E.U8 desc[UR36][R6.64+0x98], R5 ;  /* 0x000098050600b986 */ /* 0x0001f2000c101124 */
[----:B------:R-:W-:Y:S05]  /*5e50*/  @P1 BRA `(.L_x_195) ;  /* 0x00000000000c1947 */ /* 0x000fea0003800000 */
[----:B--2---:R-:W2:Y:S02]  /*5e60*/  LDG.E.U8 R107, desc[UR36][R10.64+0x99] ;  /* 0x000099240a6b7981 */ /* 0x004ea4000c1e1100 */
[----:B--2---:R-:W-:-:S05]  /*5e70*/  PRMT R3, R107, 0x8880, RZ ;  /* 0x000088806b037816 */ /* 0x004fca00000000ff */
[----:B------:R-:W-:-:S07]  /*5e80*/  IMAD R104, R3, R106, RZ ;  /* 0x0000006a03687224 */ /* 0x000fce00078e02ff */
.L_x_195:
[----:B------:R-:W-:Y:S05]  /*5e90*/  BSYNC B1 ;  /* 0x0000000000017941 */ /* 0x000fea0003800000 */
.L_x_194:
[----:B------:R-:W-:Y:S01]  /*5ea0*/  IMAD R39, R39, R105, R104 ;  /* 0x0000006927277224 */ /* 0x000fe200078e0268 */
[----:B------:R-:W-:Y:S06]  /*5eb0*/  @P1 BRA `(.L_x_196) ;  /* 0x0000001000681947 */ /* 0x000fec0003800000 */
[----:B------:R1:W-:Y:S01]  /*5ec0*/  STG.E.U8 desc[UR36][R6.64+0x99], R39 ;  /* 0x0000992706007986 */ /* 0x0003e2000c101124 */
[----:B------:R-:W-:Y:S05]  /*5ed0*/  BRA `(.L_x_196) ;  /* 0x0000001000607947 */ /* 0x000fea0003800000 */
.L_x_35:
[C---:B------:R-:W-:Y:S02]  /*5ee0*/  ISETP.GE.AND P0, PT, R12.reuse, 0x1, PT ;  /* 0x000000010c00780c */ /* 0x040fe40003f06270 */
[----:B------:R-:W-:Y:S02]  /*5ef0*/  ISETP.GE.AND P1, PT, R12, 0x2, PT ;  /* 0x000000020c00780c */ /* 0x000fe40003f26270 */
[C---:B------:R-:W-:Y:S02]  /*5f00*/  ISETP.LT.OR P4, PT, R3.reuse, 0x1, !P0 ;  /* 0x000000010300780c */ /* 0x040fe40004781670 */
[C---:B------:R-:W-:Y:S02]  /*5f10*/  ISETP.LT.OR P5, PT, R3.reuse, 0x1, !P1 ;  /* 0x000000010300780c */ /* 0x040fe40004fa1670 */
[C---:B------:R-:W-:Y:S02]  /*5f20*/  ISETP.LT.OR P0, PT, R3.reuse, 0x9, !P0 ;  /* 0x000000090300780c */ /* 0x040fe40004701670 */
[----:B------:R-:W-:-:S02]  /*5f30*/  ISETP.LT.OR P1, PT, R3, 0x9, !P1 ;  /* 0x000000090300780c */ /* 0x000fc40004f21670 */
[C---:B------:R-:W-:Y:S02]  /*5f40*/  ISETP.GE.AND P3, PT, R12.reuse, 0x9, PT ;  /* 0x000000090c00780c */ /* 0x040fe40003f66270 */
[----:B------:R-:W-:-:S03]  /*5f50*/  ISETP.GE.AND P2, PT, R12, 0xa, PT ;  /* 0x0000000a0c00780c */ /* 0x000fc60003f46270 */
[-C--:B------:R-:W-:Y:S02]  /*5f60*/  @!P4 IMAD R9, R88, R105.reuse, RZ ;  /* 0x000000695809c224 */ /* 0x080fe400078e02ff */
[-C--:B------:R-:W-:Y:S02]  /*5f70*/  @!P5 IMAD R89, R89, R105.reuse, RZ ;  /* 0x000000695959d224 */ /* 0x080fe400078e02ff */
[-C--:B------:R-:W-:Y:S01]  /*5f80*/  @!P0 IMAD R11, R90, R105.reuse, RZ ;  /* 0x000000695a0b8224 */ /* 0x080fe200078e02ff */
[----:B------:R0:W-:Y:S01]  /*5f90*/  @!P4 STG.E.U8 desc[UR36][R4.64], R9 ;  /* 0x000000090400c986 */ /* 0x0001e2000c101124 */
[----:B------:R-:W-:Y:S01]  /*5fa0*/  ISETP.LT.OR P4, PT, R3, 0x1, !P3 ;  /* 0x000000010300780c */ /* 0x000fe20005f81670 */
[----:B------:R-:W-:Y:S02]  /*5fb0*/  @!P1 IMAD R91, R91, R105, RZ ;  /* 0x000000695b5b9224 */ /* 0x000fe400078e02ff */
[----:B------:R-:W-:Y:S01]  /*5fc0*/  @!P5 STG.E.U8 desc[UR36][R4.64+0x1], R89 ;  /* 0x000001590400d986 */ /* 0x000fe2000c101124 */
[----:B------:R-:W-:-:S02]  /*5fd0*/  ISETP.LT.OR P5, PT, R3, 0x1, !P2 ;  /* 0x000000010300780c */ /* 0x000fc400057a1670 */
[C---:B------:R-:W-:Y:S01]  /*5fe0*/  ISETP.LT.OR P2, PT, R3.reuse, 0x9, !P2 ;  /* 0x000000090300780c */ /* 0x040fe20005741670 */
[----:B------:R1:W-:Y:S01]  /*5ff0*/  @!P0 STG.E.U8 desc[UR36][R6.64], R11 ;  /* 0x0000000b06008986 */ /* 0x0003e2000c101124 */
[----:B------:R-:W-:Y:S02]  /*6000*/  ISETP.LT.OR P0, PT, R3, 0x9, !P3 ;  /* 0x000000090300780c */ /* 0x000fe40005f01670 */
[C---:B------:R-:W-:Y:S01]  /*6010*/  ISETP.GE.AND P3, PT, R12.reuse, 0x11, PT ;  /* 0x000000110c00780c */ /* 0x040fe20003f66270 */
[----:B------:R-:W-:Y:S01]  /*6020*/  @!P1 STG.E.U8 desc[UR36][R6.64+0x1], R91 ;  /* 0x0000015b06009986 */ /* 0x000fe2000c101124 */
[----:B------:R-:W-:Y:S01]  /*6030*/  ISETP.GE.AND P1, PT, R12, 0x12, PT ;  /* 0x000000120c00780c */ /* 0x000fe20003f26270 */
[----:B------:R-:W-:-:S04]  /*6040*/  @!P4 IMAD R13, R92, R105, RZ ;  /* 0x000000695c0dc224 */ /* 0x000fc800078e02ff */
[-C--:B------:R-:W-:Y:S01]  /*6050*/  @!P5 IMAD R93, R93, R105.reuse, RZ ;  /* 0x000000695d5dd224 */ /* 0x080fe200078e02ff */
[----:B------:R-:W-:Y:S01]  /*6060*/  @!P4 STG.E.U8 desc[UR36][R4.64+0x8], R13 ;  /* 0x0000080d0400c986 */ /* 0x000fe2000c101124 */
[----:B------:R-:W-:Y:S01]  /*6070*/  ISETP.LT.OR P4, PT, R3, 0x1, !P3 ;  /* 0x000000010300780c */ /* 0x000fe20005f81670 */
[-C--:B------:R-:W-:Y:S02]  /*6080*/  @!P2 IMAD R95, R95, R105.reuse, RZ ;  /* 0x000000695f5fa224 */ /* 0x080fe400078e02ff */
[----:B------:R-:W-:Y:S01]  /*6090*/  @!P5 STG.E.U8 desc[UR36][R4.64+0x9], R93 ;  /* 0x0000095d0400d986 */ /* 0x000fe2000c101124 */
[C---:B------:R-:W-:Y:S01]  /*60a0*/  ISETP.LT.OR P5, PT, R3.reuse, 0x1, !P1 ;  /* 0x000000010300780c */ /* 0x040fe20004fa1670 */
[----:B0-----:R-:W-:Y:S01]  /*60b0*/  @!P0 IMAD R9, R94, R105, RZ ;  /* 0x000000695e098224 */ /* 0x001fe200078e02ff */
[----:B------:R-:W-:Y:S01]  /*60c0*/  ISETP.LT.OR P1, PT, R3, 0x9, !P1 ;  /* 0x000000090300780c */ /* 0x000fe20004f21670 */
[----:B------:R-:W-:Y:S01]  /*60d0*/  @!P2 STG.E.U8 desc[UR36][R6.64+0x9], R95 ;  /* 0x0000095f0600a986 */ /* 0x000fe2000c101124 */
[----:B------:R-:W-:-:S03]  /*60e0*/  ISETP.GE.AND P2, PT, R12, 0x1a, PT ;  /* 0x0000001a0c00780c */ /* 0x000fc60003f46270 */
[----:B------:R0:W-:Y:S01]  /*60f0*/  @!P0 STG.E.U8 desc[UR36][R6.64+0x8], R9 ;  /* 0x0000080906008986 */ /* 0x0001e2000c101124 */
[----:B------:R-:W-:Y:S01]  /*6100*/  ISETP.LT.OR P0, PT, R3, 0x9, !P3 ;  /* 0x000000090300780c */ /* 0x000fe20005f01670 */
[----:B-1----:R-:W-:Y:S01]  /*6110*/  @!P4 IMAD R11, R96, R105, RZ ;  /* 0x00000069600bc224 */ /* 0x002fe200078e02ff */
[----:B------:R-:W-:-:S03]  /*6120*/  ISETP.GE.AND P3, PT, R12, 0x19, PT ;  /* 0x000000190c00780c */ /* 0x000fc60003f66270 */
[-C--:B------:R-:W-:Y:S01]  /*6130*/  @!P5 IMAD R97, R97, R105.reuse, RZ ;  /* 0x000000696161d224 */ /* 0x080fe200078e02ff */
[----:B------:R-:W-:Y:S01]  /*6140*/  @!P4 STG.E.U8 desc[UR36][R4.64+0x10], R11 ;  /* 0x0000100b0400c986 */ /* 0x000fe2000c101124 */
[----:B------:R-:W-:Y:S01]  /*6150*/  ISETP.LT.OR P4, PT, R3, 0x1, !P3 ;  /* 0x000000010300780c */ /* 0x000fe20005f81670 */
[-C--:B------:R-:W-:Y:S02]  /*6160*/  @!P1 IMAD R99, R99, R105.reuse, RZ ;  /* 0x0000006963639224 */ /* 0x080fe400078e02ff */
[----:B------:R-:W-:Y:S01]  /*6170*/  @!P5 STG.E.U8 desc[UR36][R4.64+0x11], R97 ;  /* 0x000011610400d986 */ /* 0x000fe2000c101124 */
[C---:B------:R-:W-:Y:S02]  /*6180*/  ISETP.LT.OR P5, PT, R3.reuse, 0x1, !P2 ;  /* 0x000000010300780c */ /* 0x040fe400057a1670 */
[----:B0-----:R-:W-:Y:S01]  /*6190*/  @!P0 IMAD R9, R98, R105, RZ ;  /* 0x0000006962098224 */ /* 0x001fe200078e02ff */
[----:B------:R-:W-:Y:S01]  /*61a0*/  @!P1 STG.E.U8 desc[UR36][R6.64+0x11], R99 ;  /* 0x0000116306009986 */ /* 0x000fe2000c101124 */
[----:B------:R-:W-:-:S02]  /*61b0*/  ISETP.LT.OR P2, PT, R3, 0x9, !P2 ;  /* 0x000000090300780c */ /* 0x000fc40005741670 */
[----:B------:R-:W-:Y:S01]  /*61c0*/  ISETP.GE.AND P1, PT, R12, 0x22, PT ;  /* 0x000000220c00780c */ /* 0x000fe20003f26270 */
[----:B------:R0:W-:Y:S01]  /*61d0*/  @!P0 STG.E.U8 desc[UR36][R6.64+0x10], R9 ;  /* 0x0000100906008986 */ /* 0x0001e2000c101124 */
[----:B------:R-:W-:Y:S01]  /*61e0*/  ISETP.LT.OR P0, PT, R3, 0x9, !P3 ;  /* 0x000000090300780c */ /* 0x000fe20005f01670 */
[----:B------:R-:W-:Y:S01]  /*61f0*/  @!P4 IMAD R13, R100, R105, RZ ;  /* 0x00000069640dc224 */ /* 0x000fe200078e02ff */
[----:B------:R-:W-:-:S03]  /*6200*/  ISETP.GE.AND P3, PT, R12, 0x21, PT ;  /* 0x000000210c00780c */ /* 0x000fc60003f66270 */
[-C--:B------:R-:W-:Y:S01]  /*6210*/  @!P5 IMAD R101, R101, R105.reuse, RZ ;  /* 0x000000696565d224 */ /* 0x080fe200078e02ff */
[----:B------:R-:W-:Y:S01]  /*6220*/  @!P4 STG.E.U8 desc[UR36][R4.64+0x18], R13 ;  /* 0x0000180d0400c986 */ /* 0x000fe2000c101124 */
[----:B------:R-:W-:Y:S02]  /*6230*/  ISETP.LT.OR P4, PT, R3, 0x1, !P3 ;  /* 0x000000010300780c */ /* 0x000fe40005f81670 */
[-C--:B------:R-:W-:Y:S01]  /*6240*/  @!P2 IMAD R103, R103, R105.reuse, RZ ;  /* 0x000000696767a224 */ /* 0x080fe200078e02ff */
        /* <DEDUP_REMOVED lines=15> */
[----:B------:R-:W-:Y:S02]  /*6340*/  ISETP.LT.OR P5, PT, R3, 0x1, !P2 ;  /* 0x000000010300780c */ /* 0x000fe400057a1670 */
[----:B0-----:R-:W-:Y:S01]  /*6350*/  @!P0 IMAD R9, R74, R105, RZ ;  /* 0x000000694a098224 */ /* 0x001fe200078e02ff */
[----:B------:R-:W-:Y:S01]  /*6360*/  @!P1 STG.E.U8 desc[UR36][R6.64+0x21], R75 ;  /* 0x0000214b06009986 */ /* 0x000fe2000c101124 */
[----:B------:R-:W-:-:S02]  /*6370*/  ISETP.GE.AND P1, PT, R12, 0x32, PT ;  /* 0x000000320c00780c */ /* 0x000fc40003f26270 */
[C---:B------:R-:W-:Y:S01]  /*6380*/  ISETP.LT.OR P2, PT, R3.reuse, 0x9, !P2 ;  /* 0x000000090300780c */ /* 0x040fe20005741670 */
[----:B------:R0:W-:Y:S01]  /*6390*/  @!P0 STG.E.U8 desc[UR36][R6.64+0x20], R9 ;  /* 0x0000200906008986 */ /* 0x0001e2000c101124 */
[----:B------:R-:W-:Y:S01]  /*63a0*/  ISETP.LT.OR P0, PT, R3, 0x9, !P3 ;  /* 0x000000090300780c */ /* 0x000fe20005f01670 */
[----:B------:R-:W-:Y:S01]  /*63b0*/  @!P4 IMAD R13, R76, R105, RZ ;  /* 0x000000694c0dc224 */ /* 0x000fe200078e02ff */
[----:B------:R-:W-:-:S03]  /*63c0*/  ISETP.GE.AND P3, PT, R12, 0x31, PT ;  /* 0x000000310c00780c */ /* 0x000fc60003f66270 */
[----:B------:R-:W-:Y:S01]  /*63d0*/  @!P5 IMAD R77, R77, R105, RZ ;  /* 0x000000694d4dd224 */ /* 0x000fe200078e02ff */
[----:B------:R-:W-:Y:S01]  /*63e0*/  @!P4 STG.E.U8 desc[UR36][R4.64+0x28], R13 ;  /* 0x0000280d0400c986 */ /* 0x000fe2000c101124 */
[----:B------:R-:W-:-:S03]  /*63f0*/  ISETP.LT.OR P4, PT, R3, 0x1, !P3 ;  /* 0x000000010300780c */ /* 0x000fc60005f81670 */
[----:B------:R-:W-:Y:S01]  /*6400*/  @!P5 STG.E.U8 desc[UR36][R4.64+0x29], R77 ;  /* 0x0000294d0400d986 */ /* 0x000fe2000c101124 */
[----:B------:R-:W-:Y:S01]  /*6410*/  ISETP.LT.OR P5, PT, R3, 0x1, !P1 ;  /* 0x000000010300780c */ /* 0x000fe20004fa1670 */
[-C--:B------:R-:W-:Y:S01]  /*6420*/  @!P2 IMAD R79, R79, R105.reuse, RZ ;  /* 0x000000694f4fa224 */ /* 0x080fe200078e02ff */
[----:B------:R-:W-:Y:S01]  /*6430*/  ISETP.LT.OR P1, PT, R3, 0x9, !P1 ;  /* 0x000000090300780c */ /* 0x000fe20004f21670 */
[----:B0-----:R-:W-:-:S03]  /*6440*/  @!P0 IMAD R9, R78, R105, RZ ;  /* 0x000000694e098224 */ /* 0x001fc600078e02ff */
[----:B------:R-:W-:Y:S01]  /*6450*/  @!P2 STG.E.U8 desc[UR36][R6.64+0x29], R79 ;  /* 0x0000294f0600a986 */ /* 0x000fe2000c101124 */
[----:B------:R-:W-:Y:S02]  /*6460*/  ISETP.GE.AND P2, PT, R12, 0x3a, PT ;  /* 0x0000003a0c00780c */ /* 0x000fe40003f46270 */
[-C--:B------:R-:W-:Y:S01]  /*6470*/  @!P4 IMAD R11, R80, R105.reuse, RZ ;  /* 0x00000069500bc224 */ /* 0x080fe200078e02ff */
[----:B------:R0:W-:Y:S01]  /*6480*/  @!P0 STG.E.U8 desc[UR36][R6.64+0x28], R9 ;  /* 0x0000280906008986 */ /* 0x0001e2000c101124 */
[----:B------:R-:W-:Y:S02]  /*6490*/  ISETP.LT.OR P0, PT, R3, 0x9, !P3 ;  /* 0x000000090300780c */ /* 0x000fe40005f01670 */
[-C--:B------:R-:W-:Y:S01]  /*64a0*/  @!P5 IMAD R81, R81, R105.reuse, RZ ;  /* 0x000000695151d224 */ /* 0x080fe200078e02ff */
[----:B------:R-:W-:Y:S01]  /*64b0*/  ISETP.GE.AND P3, PT, R12, 0x39, PT ;  /* 0x000000390c00780c */ /* 0x000fe20003f66270 */
[----:B------:R-:W-:Y:S01]  /*64c0*/  @!P4 STG.E.U8 desc[UR36][R4.64+0x30], R11 ;  /* 0x0000300b0400c986 */ /* 0x000fe2000c101124 */
[----:B------:R-:W-:-:S02]  /*64d0*/  @!P1 IMAD R83, R83, R105, RZ ;  /* 0x0000006953539224 */ /* 0x000fc400078e02ff */
[C---:B------:R-:W-:Y:S01]  /*64e0*/  ISETP.LT.OR P4, PT, R3.reuse, 0x1, !P3 ;  /* 0x000000010300780c */ /* 0x040fe20005f81670 */
[----:B------:R-:W-:Y:S01]  /*64f0*/  @!P5 STG.E.U8 desc[UR36][R4.64+0x31], R81 ;  /* 0x000031510400d986 */ /* 0x000fe2000c101124 */
[C---:B------:R-:W-:Y:S02]  /*6500*/  ISETP.LT.OR P5, PT, R3.reuse, 0x1, !P2 ;  /* 0x000000010300780c */ /* 0x040fe400057a1670 */
[----:B------:R-:W-:Y:S01]  /*6510*/  ISETP.LT.OR P2, PT, R3, 0x9, !P2 ;  /* 0x000000090300780c */ /* 0x000fe20005741670 */
[----:B------:R-:W-:Y:S01]  /*6520*/  @!P1 STG.E.U8 desc[UR36][R6.64+0x31], R83 ;  /* 0x0000315306009986 */ /* 0x000fe2000c101124 */
[----:B0-----:R-:W-:Y:S01]  /*6530*/  @!P0 IMAD R9, R82, R105, RZ ;  /* 0x0000006952098224 */ /* 0x001fe200078e02ff */
[----:B------:R-:W-:-:S04]  /*6540*/  ISETP.GE.AND P1, PT, R12, 0x42, PT ;  /* 0x000000420c00780c */ /* 0x000fc80003f26270 */
[----:B------:R0:W-:Y:S01]  /*6550*/  @!P0 STG.E.U8 desc[UR36][R6.64+0x30], R9 ;  /* 0x0000300906008986 */ /* 0x0001e2000c101124 */
[----:B------:R-:W-:Y:S01]  /*6560*/  ISETP.LT.OR P0, PT, R3, 0x9, !P3 ;  /* 0x000000090300780c */ /* 0x000fe20005f01670 */
[-C--:B------:R-:W-:Y:S01]  /*6570*/  @!P4 IMAD R13, R84, R105.reuse, RZ ;  /* 0x00000069540dc224 */ /* 0x080fe200078e02ff */
[----:B------:R-:W-:Y:S01]  /*6580*/  ISETP.GE.AND P3, PT, R12, 0x41, PT ;  /* 0x000000410c00780c */ /* 0x000fe20003f66270 */
[-C--:B------:R-:W-:Y:S02]  /*6590*/  @!P5 IMAD R85, R85, R105.reuse, RZ ;  /* 0x000000695555d224 */ /* 0x080fe400078e02ff */
[----:B------:R-:W-:Y:S01]  /*65a0*/  @!P2 IMAD R87, R87, R105, RZ ;  /* 0x000000695757a224 */ /* 0x000fe200078e02ff */
[----:B------:R-:W-:Y:S01]  /*65b0*/  @!P4 STG.E.U8 desc[UR36][R4.64+0x38], R13 ;  /* 0x0000380d0400c986 */ /* 0x000fe2000c101124 */
[----:B------:R-:W-:-:S03]  /*65c0*/  ISETP.LT.OR P4, PT, R3, 0x1, !P3 ;  /* 0x000000010300780c */ /* 0x000fc60005f81670 */
[----:B------:R-:W-:Y:S01]  /*65d0*/  @!P5 STG.E.U8 desc[UR36][R4.64+0x39], R85 ;  /* 0x000039550400d986 */ /* 0x000fe2000c101124 */
[C---:B------:R-:W-:Y:S02]  /*65e0*/  ISETP.LT.OR P5, PT, R3.reuse, 0x1, !P1 ;  /* 0x000000010300780c */ /* 0x040fe40004fa1670 */
[-C--:B0-----:R-:W-:Y:S01]  /*65f0*/  @!P0 IMAD R9, R86, R105.reuse, RZ ;  /* 0x0000006956098224 */ /* 0x081fe200078e02ff */
[----:B------:R-:W-:Y:S01]  /*6600*/  @!P2 STG.E.U8 desc[UR36][R6.64+0x39], R87 ;  /* 0x000039570600a986 */ /* 0x000fe2000c101124 */
[C---:B------:R-:W-:Y:S02]  /*6610*/  ISETP.LT.OR P1, PT, R3.reuse, 0x9, !P1 ;  /* 0x000000090300780c */ /* 0x040fe40004f21670 */
        /* <DEDUP_REMOVED lines=19> */
[-C--:B------:R-:W-:Y:S01]  /*6750*/  @!P5 IMAD R61, R61, R105.reuse, RZ ;  /* 0x000000693d3dd224 */ /* 0x080fe200078e02ff */
[----:B------:R-:W-:Y:S01]  /*6760*/  @!P4 STG.E.U8 desc[UR36][R4.64+0x48], R13 ;  /* 0x0000480d0400c986 */ /* 0x000fe2000c101124 */
[C---:B------:R-:W-:Y:S02]  /*6770*/  ISETP.LT.OR P4, PT, R3.reuse, 0x1, !P1 ;  /* 0x000000010300780c */ /* 0x040fe40004f81670 */
[C---:B------:R-:W-:Y:S01]  /*6780*/  ISETP.LT.OR P1, PT, R3.reuse, 0x9, !P1 ;  /* 0x000000090300780c */ /* 0x040fe20004f21670 */
        /* <DEDUP_REMOVED lines=9> */
[----:B------:R-:W-:Y:S02]  /*6820*/  ISETP.GE.AND P0, PT, R12, 0x5a, PT ;  /* 0x0000005a0c00780c */ /* 0x000fe40003f06270 */
[-C--:B------:R-:W-:Y:S01]  /*6830*/  @!P5 IMAD R65, R65, R105.reuse, RZ ;  /* 0x000000694141d224 */ /* 0x080fe200078e02ff */
[----:B------:R-:W-:Y:S01]  /*6840*/  @!P4 STG.E.U8 desc[UR36][R4.64+0x50], R11 ;  /* 0x0000500b0400c986 */ /* 0x000fe2000c101124 */
[----:B------:R-:W-:Y:S01]  /*6850*/  ISETP.LT.OR P4, PT, R3, 0x1, !P3 ;  /* 0x000000010300780c */ /* 0x000fe20005f81670 */
[-C--:B------:R-:W-:Y:S01]  /*6860*/  @!P2 IMAD R67, R67, R105.reuse, RZ ;  /* 0x000000694343a224 */ /* 0x080fe200078e02ff */
[C---:B------:R-:W-:Y:S01]  /*6870*/  ISETP.LT.OR P3, PT, R3.reuse, 0x9, !P3 ;  /* 0x000000090300780c */ /* 0x040fe20005f61670 */
[----:B------:R-:W-:Y:S01]  /*6880*/  @!P5 STG.E.U8 desc[UR36][R4.64+0x51], R65 ;  /* 0x000051410400d986 */ /* 0x000fe2000c101124 */
[----:B------:R-:W-:Y:S01]  /*6890*/  ISETP.LT.OR P5, PT, R3, 0x1, !P0 ;  /* 0x000000010300780c */ /* 0x000fe200047a1670 */
[----:B0-----:R-:W-:-:S02]  /*68a0*/  @!P1 IMAD R9, R66, R105, RZ ;  /* 0x0000006942099224 */ /* 0x001fc400078e02ff */
[----:B------:R-:W-:Y:S01]  /*68b0*/  @!P2 STG.E.U8 desc[UR36][R6.64+0x51], R67 ;  /* 0x000051430600a986 */ /* 0x000fe2000c101124 */
[----:B------:R-:W-:Y:S02]  /*68c0*/  ISETP.LT.OR P2, PT, R3, 0x9, !P0 ;  /* 0x000000090300780c */ /* 0x000fe40004741670 */
[----:B------:R-:W-:Y:S01]  /*68d0*/  ISETP.GE.AND P0, PT, R12, 0x62, PT ;  /* 0x000000620c00780c */ /* 0x000fe20003f06270 */
[----:B------:R0:W-:Y:S02]  /*68e0*/  @!P1 STG.E.U8 desc[UR36][R6.64+0x50], R9 ;  /* 0x0000500906009986 */ /* 0x0001e4000c101124 */
[----:B------:R-:W-:Y:S01]  /*68f0*/  @!P4 IMAD R13, R68, R105, RZ ;  /* 0x00000069440dc224 */ /* 0x000fe200078e02ff */
[----:B------:R-:W-:-:S03]  /*6900*/  ISETP.GE.AND P1, PT, R12, 0x61, PT ;  /* 0x000000610c00780c */ /* 0x000fc60003f26270 */
[-C--:B------:R-:W-:Y:S01]  /*6910*/  @!P5 IMAD R69, R69, R105.reuse, RZ ;  /* 0x000000694545d224 */ /* 0x080fe200078e02ff */
[----:B------:R-:W-:Y:S01]  /*6920*/  @!P4 STG.E.U8 desc[UR36][R4.64+0x58], R13 ;  /* 0x0000580d0400c986 */ /* 0x000fe2000c101124 */
[C---:B------:R-:W-:Y:S02]  /*6930*/  ISETP.LT.OR P4, PT, R3.reuse, 0x1, !P0 ;  /* 0x000000010300780c */ /* 0x040fe40004781670 */
[C---:B------:R-:W-:Y:S01]  /*6940*/  ISETP.LT.OR P0, PT, R3.reuse, 0x9, !P0 ;  /* 0x000000090300780c */ /* 0x040fe20004701670 */
[----:B------:R-:W-:Y:S01]  /*6950*/  @!P5 STG.E.U8 desc[UR36][R4.64+0x59], R69 ;  /* 0x000059450400d986 */ /* 0x000fe2000c101124 */
[C---:B------:R-:W-:Y:S01]  /*6960*/  ISETP.LT.OR P5, PT, R3.reuse, 0x1, !P1 ;  /* 0x000000010300780c */ /* 0x040fe20004fa1670 */
[-C--:B0-----:R-:W-:Y:S01]  /*6970*/  @!P3 IMAD R9, R70, R105.reuse, RZ ;  /* 0x000000694609b224 */ /* 0x081fe200078e02ff */
[----:B------:R-:W-:Y:S01]  /*6980*/  ISETP.LT.OR P1, PT, R3, 0x9, !P1 ;  /* 0x000000090300780c */ /* 0x000fe20004f21670 */
[----:B------:R-:W-:-:S03]  /*6990*/  @!P2 IMAD R71, R71, R105, RZ ;  /* 0x000000694747a224 */ /* 0x000fc600078e02ff */
[----:B------:R0:W-:Y:S01]  /*69a0*/  @!P3 STG.E.U8 desc[UR36][R6.64+0x58], R9 ;  /* 0x000058090600b986 */ /* 0x0001e2000c101124 */
[C---:B------:R-:W-:Y:S02]  /*69b0*/  ISETP.GE.AND P3, PT, R12.reuse, 0x69, PT ;  /* 0x000000690c00780c */ /* 0x040fe40003f66270 */
[-C--:B------:R-:W-:Y:S01]  /*69c0*/  @!P4 IMAD R41, R41, R105.reuse, RZ ;  /* 0x000000692929c224 */ /* 0x080fe200078e02ff */
[----:B------:R-:W-:Y:S01]  /*69d0*/  @!P2 STG.E.U8 desc[UR36][R6.64+0x59], R71 ;  /* 0x000059470600a986 */ /* 0x000fe2000c101124 */
[----:B------:R-:W-:Y:S01]  /*69e0*/  ISETP.GE.AND P2, PT, R12, 0x6a, PT ;  /* 0x0000006a0c00780c */ /* 0x000fe20003f46270 */
[-C--:B------:R-:W-:Y:S02]  /*69f0*/  @!P0 IMAD R43, R43, R105.reuse, RZ ;  /* 0x000000692b2b8224 */ /* 0x080fe400078e02ff */
[-C--:B------:R-:W-:Y:S01]  /*6a00*/  @!P5 IMAD R11, R40, R105.reuse, RZ ;  /* 0x00000069280bd224 */ /* 0x080fe200078e02ff */
[----:B------:R-:W-:Y:S01]  /*6a10*/  @!P4 STG.E.U8 desc[UR36][R4.64+0x61], R41 ;  /* 0x000061290400c986 */ /* 0x000fe2000c101124 */
[----:B------:R-:W-:Y:S01]  /*6a20*/  ISETP.LT.OR P4, PT, R3, 0x1, !P2 ;  /* 0x000000010300780c */ /* 0x000fe20005781670 */
[----:B0-----:R-:W-:-:S02]  /*6a30*/  @!P1 IMAD R9, R42, R105, RZ ;  /* 0x000000692a099224 */ /* 0x001fc400078e02ff */
[----:B------:R-:W-:Y:S01]  /*6a40*/  @!P5 STG.E.U8 desc[UR36][R4.64+0x60], R11 ;  /* 0x0000600b0400d986 */ /* 0x000fe2000c101124 */
[C---:B------:R-:W-:Y:S02]  /*6a50*/  ISETP.LT.OR P5, PT, R3.reuse, 0x1, !P3 ;  /* 0x000000010300780c */ /* 0x040fe40005fa1670 */
[C---:B------:R-:W-:Y:S01]  /*6a60*/  ISETP.LT.OR P3, PT, R3.reuse, 0x9, !P3 ;  /* 0x000000090300780c */ /* 0x040fe20005f61670 */
[----:B------:R0:W-:Y:S01]  /*6a70*/  @!P1 STG.E.U8 desc[UR36][R6.64+0x60], R9 ;  /* 0x0000600906009986 */ /* 0x0001e2000c101124 */
[C---:B------:R-:W-:Y:S02]  /*6a80*/  ISETP.GE.AND P1, PT, R12.reuse, 0x72, PT ;  /* 0x000000720c00780c */ /* 0x040fe40003f26270 */
[----:B------:R-:W-:Y:S01]  /*6a90*/  ISETP.LT.OR P2, PT, R3, 0x9, !P2 ;  /* 0x000000090300780c */ /* 0x000fe20005741670 */
[----:B------:R-:W-:Y:S01]  /*6aa0*/  @!P0 STG.E.U8 desc[UR36][R6.64+0x61], R43 ;  /* 0x0000612b06008986 */ /* 0x000fe2000c101124 */
[----:B------:R-:W-:Y:S01]  /*6ab0*/  ISETP.GE.AND P0, PT, R12, 0x71, PT ;  /* 0x000000710c00780c */ /* 0x000fe20003f06270 */
[----:B------:R-:W-:-:S04]  /*6ac0*/  @!P4 IMAD R45, R45, R105, RZ ;  /* 0x000000692d2dc224 */ /* 0x000fc800078e02ff */
[-C--:B------:R-:W-:Y:S01]  /*6ad0*/  @!P5 IMAD R13, R44, R105.reuse, RZ ;  /* 0x000000692c0dd224 */ /* 0x080fe200078e02ff */
[----:B------:R-:W-:Y:S01]  /*6ae0*/  @!P4 STG.E.U8 desc[UR36][R4.64+0x69], R45 ;  /* 0x0000692d0400c986 */ /* 0x000fe2000c101124 */
[C---:B------:R-:W-:Y:S01]  /*6af0*/  ISETP.LT.OR P4, PT, R3.reuse, 0x1, !P0 ;  /* 0x000000010300780c */ /* 0x040fe20004781670 */
[-C--:B0-----:R-:W-:Y:S01]  /*6b00*/  @!P3 IMAD R9, R46, R105.reuse, RZ ;  /* 0x000000692e09b224 */ /* 0x081fe200078e02ff */
[C---:B------:R-:W-:Y:S01]  /*6b10*/  ISETP.LT.OR P0, PT, R3.reuse, 0x9, !P0 ;  /* 0x000000090300780c */ /* 0x040fe20004701670 */
[----:B------:R-:W-:Y:S01]  /*6b20*/  @!P5 STG.E.U8 desc[UR36][R4.64+0x68], R13 ;  /* 0x0000680d0400d986 */ /* 0x000fe2000c101124 */
[----:B------:R-:W-:Y:S01]  /*6b30*/  ISETP.LT.OR P5, PT, R3, 0x1, !P1 ;  /* 0x000000010300780c */ /* 0x000fe20004fa1670 */
[----:B------:R-:W-:Y:S01]  /*6b40*/  @!P2 IMAD R47, R47, R105, RZ ;  /* 0x000000692f2fa224 */ /* 0x000fe200078e02ff */
[----:B------:R-:W-:Y:S01]  /*6b50*/  ISETP.LT.OR P1, PT, R3, 0x9, !P1 ;  /* 0x000000090300780c */ /* 0x000fe20004f21670 */
[----:B------:R0:W-:Y:S01]  /*6b60*/  @!P3 STG.E.U8 desc[UR36][R6.64+0x68], R9 ;  /* 0x000068090600b986 */ /* 0x0001e2000c101124 */
[----:B------:R-:W-:-:S03]  /*6b70*/  ISETP.GE.AND P3, PT, R12, 0x79, PT ;  /* 0x000000790c00780c */ /* 0x000fc60003f66270 */
        /* <DEDUP_REMOVED lines=60> */
[----:B------:R1:W-:Y:S01]  /*6f40*/  @!P4 STG.E.U8 desc[UR36][R4.64+0x90], R11 ;  /* 0x0000900b0400c986 */ /* 0x0003e2000c101124 */
[----:B------:R-:W-:Y:S01]  /*6f50*/  ISETP.LT.OR P4, PT, R3, 0x1, !P3 ;  /* 0x000000010300780c */ /* 0x000fe20005f81670 */
[-C--:B------:R-:W-:Y:S01]  /*6f60*/  @!P0 IMAD R35, R35, R105.reuse, RZ ;  /* 0x0000006923238224 */ /* 0x080fe200078e02ff */
[C---:B------:R-:W-:Y:S01]  /*6f70*/  ISETP.LT.OR P3, PT, R3.reuse, 0x9, !P3 ;  /* 0x000000090300780c */ /* 0x040fe20005f61670 */
[----:B------:R3:W-:Y:S01]  /*6f80*/  @!P5 STG.E.U8 desc[UR36][R4.64+0x91], R33 ;  /* 0x000091210400d986 */ /* 0x0007e2000c101124 */
[C---:B------:R-:W-:Y:S02]  /*6f90*/  ISETP.LT.OR P5, PT, R3.reuse, 0x1, !P2 ;  /* 0x000000010300780c */ /* 0x040fe400057a1670 */
[----:B------:R-:W-:Y:S01]  /*6fa0*/  ISETP.LT.OR P2, PT, R3, 0x9, !P2 ;  /* 0x000000090300780c */ /* 0x000fe20005741670 */
[-C--:B------:R-:W-:Y:S01]  /*6fb0*/  @!P1 IMAD R3, R34, R105.reuse, RZ ;  /* 0x0000006922039224 */ /* 0x080fe200078e02ff */
[----:B------:R3:W-:Y:S04]  /*6fc0*/  @!P0 STG.E.U8 desc[UR36][R6.64+0x91], R35 ;  /* 0x0000912306008986 */ /* 0x0007e8000c101124 */
[----:B------:R3:W-:Y:S01]  /*6fd0*/  @!P1 STG.E.U8 desc[UR36][R6.64+0x90], R3 ;  /* 0x0000900306009986 */ /* 0x0007e2000c101124 */
[----:B0-----:R-:W-:-:S02]  /*6fe0*/  @!P4 IMAD R9, R36, R105, RZ ;  /* 0x000000692409c224 */ /* 0x001fc400078e02ff */
[-C--:B-1----:R-:W-:Y:S02]  /*6ff0*/  @!P3 IMAD R11, R38, R105.reuse, RZ ;  /* 0x00000069260bb224 */ /* 0x082fe400078e02ff */
[-C--:B------:R-:W-:Y:S01]  /*7000*/  @!P5 IMAD R37, R37, R105.reuse, RZ ;  /* 0x000000692525d224 */ /* 0x080fe200078e02ff */
[----:B------:R3:W-:Y:S01]  /*7010*/  @!P4 STG.E.U8 desc[UR36][R4.64+0x98], R9 ;  /* 0x000098090400c986 */ /* 0x0007e2000c101124 */
[----:B------:R-:W-:-:S03]  /*7020*/  @!P2 IMAD R39, R39, R105, RZ ;  /* 0x000000692727a224 */ /* 0x000fc600078e02ff */
[----:B------:R3:W-:Y:S04]  /*7030*/  @!P5 STG.E.U8 desc[UR36][R4.64+0x99], R37 ;  /* 0x000099250400d986 */ /* 0x0007e8000c101124 */
[----:B------:R3:W-:Y:S04]  /*7040*/  @!P3 STG.E.U8 desc[UR36][R6.64+0x98], R11 ;  /* 0x0000980b0600b986 */ /* 0x0007e8000c101124 */
[----:B------:R3:W-:Y:S02]  /*7050*/  @!P2 STG.E.U8 desc[UR36][R6.64+0x99], R39 ;  /* 0x000099270600a986 */ /* 0x0007e4000c101124 */
.L_x_196:
[----:B------:R-:W-:Y:S05]  /*7060*/  BSYNC B0 ;  /* 0x0000000000007941 */ /* 0x000fea0003800000 */
.L_x_34:
[----:B------:R-:W-:Y:S01]  /*7070*/  ULDC UR4, c[0x0][0xc] ;  /* 0x0000030000047ab9 */ /* 0x000fe20000000800 */
[----:B------:R-:W-:Y:S01]  /*7080*/  ULDC UR5, c[0x0][0x10] ;  /* 0x0000040000057ab9 */ /* 0x000fe20000000800 */
[----:B---3--:R-:W3:Y:S01]  /*7090*/  LDC R3, c[0x0][0x14] ;  /* 0x00000500ff037b82 */ /* 0x008ee20000000800 */
[----:B------:R-:W-:Y:S01]  /*70a0*/  UIMAD.WIDE.U32 UR4, UR4, UR5, URZ ;  /* 0x00000005040472a5 */ /* 0x000fe2000f8e003f */
[----:B------:R-:W-:Y:S02]  /*70b0*/  IMAD.MOV.U32 R109, RZ, RZ, -0x1 ;  /* 0xffffffffff6d7424 */ /* 0x000fe400078e00ff */
[----:B------:R-:W-:-:S03]  /*70c0*/  IMAD.MOV.U32 R104, RZ, RZ, -0x1 ;  /* 0xffffffffff687424 */ /* 0x000fc600078e00ff */
[----:B---3--:R-:W-:-:S04]  /*70d0*/  IMAD.WIDE.U32 R16, R3, UR4, R16 ;  /* 0x0000000403107c25 */ /* 0x008fc8000f8e0010 */
[----:B------:R-:W-:Y:S01]  /*70e0*/  IMAD R3, R3, UR5, RZ ;  /* 0x0000000503037c24 */ /* 0x000fe2000f8e02ff */
[----:B------:R-:W-:Y:S02]  /*70f0*/  ULDC.64 UR4, c[0x0][0x650] ;  /* 0x0001940000047ab9 */ /* 0x000fe40000000a00 */
[----:B------:R-:W-:Y:S01]  /*7100*/  ISETP.GE.U32.AND P0, PT, R16, UR4, PT ;  /* 0x0000000410007c0c */ /* 0x000fe2000bf06070 */
[--C-:B------:R-:W-:Y:S01]  /*7110*/  IMAD.IADD R17, R17, 0x1, R3.reuse ;  /* 0x0000000111117824 */ /* 0x100fe200078e0203 */
[----:B------:R-:W-:-:S04]  /*7120*/  PRMT R3, RZ, 0x7610, R3 ;  /* 0x00007610ff037816 */ /* 0x000fc80000000003 */
[----:B------:R-:W-:-:S13]  /*7130*/  ISETP.GE.U32.AND.EX P0, PT, R17, UR5, PT, P0 ;  /* 0x0000000511007c0c */ /* 0x000fda000bf06100 */
[----:B------:R-:W-:Y:S05]  /*7140*/  @P0 BRA `(.L_x_197) ;  /* 0x0000000400640947 */ /* 0x000fea0003800000 */
[----:B------:R-:W3:Y:S01]  /*7150*/  S2R R12, SR_CTAID.X ;  /* 0x00000000000c7919 */ /* 0x000ee20000002500 */
[----:B------:R-:W0:Y:S01]  /*7160*/  LDC.64 R10, c[0x0][0x628] ;  /* 0x00018a00ff0a7b82 */ /* 0x000e220000000a00 */
[----:B------:R-:W-:Y:S01]  /*7170*/  ULDC UR4, c[0x0][0x150] ;  /* 0x0000540000047ab9 */ /* 0x000fe20000000800 */
[----:B------:R-:W-:Y:S01]  /*7180*/  IMAD.MOV.U32 R8, RZ, RZ, R16 ;  /* 0x000000ffff087224 */ /* 0x000fe200078e0010 */
[----:B------:R-:W0:Y:S01]  /*7190*/  S2R R24, SR_CTAID.Y ;  /* 0x0000000000187919 */ /* 0x000e220000002600 */
[----:B------:R-:W-:-:S04]  /*71a0*/  IMAD.MOV.U32 R9, RZ, RZ, R17 ;  /* 0x000000ffff097224 */ /* 0x000fc800078e0011 */
[----:B------:R-:W1:Y:S08]  /*71b0*/  LDC R21, c[0x0][0x144] ;  /* 0x00005100ff157b82 */ /* 0x000e700000000800 */
[----:B------:R-:W1:Y:S08]  /*71c0*/  LDC R0, c[0x0][0x630] ;  /* 0x00018c00ff007b82 */ /* 0x000e700000000800 */
[----:B------:R-:W1:Y:S01]  /*71d0*/  LDC.64 R14, c[0x0][0x620] ;  /* 0x00018800ff0e7b82 */ /* 0x000e620000000a00 */
[----:B0-----:R-:W-:-:S04]  /*71e0*/  ISETP.NE.U32.AND P0, PT, R10, RZ, PT ;  /* 0x000000ff0a00720c */ /* 0x001fc80003f05070 */
[----:B------:R-:W-:Y:S02]  /*71f0*/  ISETP.NE.AND.EX P0, PT, R11, RZ, PT, P0 ;  /* 0x000000ff0b00720c */ /* 0x000fe40003f05300 */
[----:B---3--:R-:W-:-:S05]  /*7200*/  I2FP.F32.U32 R3, R12 ;  /* 0x0000000c00037245 */ /* 0x008fca0000201000 */
[----:B------:R-:W-:-:S04]  /*7210*/  FMUL R3, R3, UR4 ;  /* 0x0000000403037c20 */ /* 0x000fc80008400000 */
[----:B------:R0:W3:Y:S02]  /*7220*/  F2I.U32.TRUNC.NTZ R20, R3 ;  /* 0x0000000300147305 */ /* 0x0000e4000020f000 */
[----:B------:R-:W-:Y:S05]  /*7230*/  @!P0 BRA `(.L_x_198) ;  /* 0x0000000000288947 */ /* 0x000fea0003800000 */
[----:B0-----:R-:W0:Y:S02]  /*7240*/  LDC R3, c[0x0][0x634] ;  /* 0x00018d00ff037b82 */ /* 0x001e240000000800 */
[----:B0-----:R-:W-:-:S05]  /*7250*/  IADD3 R3, P0, R16, R3, RZ ;  /* 0x0000000310037210 */ /* 0x001fca0007f1e0ff */
[----:B------:R-:W-:-:S04]  /*7260*/  IMAD.X R13, RZ, RZ, R17, P0 ;  /* 0x000000ffff0d7224 */ /* 0x000fc800000e0611 */
[----:B------:R-:W-:-:S04]  /*7270*/  IMAD.WIDE.U32 R4, R13, R10, RZ ;  /* 0x0000000a0d047225 */ /* 0x000fc800078e00ff */
[----:B-1--4-:R-:W-:-:S04]  /*7280*/  IMAD.WIDE.U32 R6, P0, R3, R11, R4 ;  /* 0x0000000b03067225 */ /* 0x012fc80007800004 */
[----:B------:R-:W-:-:S04]  /*7290*/  IMAD.WIDE.U32 R4, R3, R10, RZ ;  /* 0x0000000a03047225 */ /* 0x000fc800078e00ff */
[----:B------:R-:W-:Y:S01]  /*72a0*/  IMAD.X R9, RZ, RZ, RZ, P0 ;  /* 0x000000ffff097224 */ /* 0x000fe200000e06ff */
[----:B------:R-:W-:Y:S01]  /*72b0*/  IADD3 RZ, P0, R5, R6, RZ ;  /* 0x0000000605ff7210 */ /* 0x000fe20007f1e0ff */
[----:B------:R-:W-:-:S04]  /*72c0*/  IMAD.MOV.U32 R8, RZ, RZ, R7 ;  /* 0x000000ffff087224 */ /* 0x000fc800078e0007 */
[----:B------:R-:W-:-:S08]  /*72d0*/  IMAD.WIDE.U32.X R8, R13, R11, R8, P0 ;  /* 0x0000000b0d087225 */ /* 0x000fd000000e0408 */
.L_x_198:
[----:B------:R-:W2:Y:S01]  /*72e0*/  LDC.64 R28, c[0x0][0x640] ;  /* 0x00019000ff1c7b82 */ /* 0x000ea20000000a00 */
[-CC-:B-1----:R-:W-:Y:S01]  /*72f0*/  SHF.R.U64 R104, R8, R0.reuse, R9.reuse ;  /* 0x0000000008687219 */ /* 0x182fe20000001209 */
[----:B---3--:R-:W-:Y:S01]  /*7300*/  IMAD.MOV R20, RZ, RZ, -R20 ;  /* 0x000000ffff147224 */ /* 0x008fe200078e0a14 */
[----:B------:R-:W-:Y:S01]  /*7310*/  SHF.R.U32.HI R0, RZ, R0, R9 ;  /* 0x00000000ff007219 */ /* 0x000fe20000011609 */
[----:B------:R-:W-:Y:S01]  /*7320*/  ULDC UR4, c[0x0][0x154] ;  /* 0x0000550000047ab9 */ /* 0x000fe20000000800 */
[----:B0-----:R-:W-:Y:S01]  /*7330*/  IADD3 R3, P0, RZ, -R104, RZ ;  /* 0x80000068ff037210 */ /* 0x001fe20007f1e0ff */
[----:B------:R-:W-:Y:S02]  /*7340*/  IMAD R21, R21, R20, R12 ;  /* 0x0000001415157224 */ /* 0x000fe400078e020c */
[----:B----4-:R-:W0:Y:S01]  /*7350*/  LDC R6, c[0x0][0x618] ;  /* 0x00018600ff067b82 */ /* 0x010e220000000800 */
[----:B------:R-:W-:Y:S02]  /*7360*/  IMAD.MOV.U32 R7, RZ, RZ, 0x1 ;  /* 0x00000001ff077424 */ /* 0x000fe400078e00ff */
[----:B------:R-:W-:-:S04]  /*7370*/  IMAD.X R5, RZ, RZ, ~R0, P0 ;  /* 0x000000ffff057224 */ /* 0x000fc800000e0e00 */
[-C--:B------:R-:W-:Y:S01]  /*7380*/  IMAD R0, R5, R14.reuse, RZ ;  /* 0x0000000e05007224 */ /* 0x080fe200078e02ff */
[----:B------:R-:W1:Y:S01]  /*7390*/  LDC R8, c[0x0][0x608] ;  /* 0x00018200ff087b82 */ /* 0x000e620000000800 */
[----:B------:R-:W-:-:S04]  /*73a0*/  IMAD.WIDE.U32 R4, R3, R14, R16 ;  /* 0x0000000e03047225 */ /* 0x000fc800078e0010 */
[----:B------:R-:W-:Y:S01]  /*73b0*/  IMAD R3, R3, R15, R0 ;  /* 0x0000000f03037224 */ /* 0x000fe200078e0200 */
[----:B------:R-:W-:Y:S02]  /*73c0*/  I2FP.F32.U32 R0, R24 ;  /* 0x0000001800007245 */ /* 0x000fe40000201000 */
[----:B------:R-:W3:Y:S01]  /*73d0*/  LDC R26, c[0x0][0x658] ;  /* 0x00019600ff1a7b82 */ /* 0x000ee20000000800 */
[----:B------:R-:W-:Y:S01]  /*73e0*/  IMAD.IADD R3, R5, 0x1, R3 ;  /* 0x0000000105037824 */ /* 0x000fe200078e0203 */
[----:B--2---:R-:W-:Y:S01]  /*73f0*/  ISETP.NE.U32.AND P0, PT, R28, RZ, PT ;  /* 0x000000ff1c00720c */ /* 0x004fe20003f05070 */
[----:B------:R-:W-:Y:S01]  /*7400*/  FMUL R0, R0, UR4 ;  /* 0x0000000400007c20 */ /* 0x000fe20008400000 */
[----:B------:R-:W-:Y:S02]  /*7410*/  IMAD.MOV.U32 R5, RZ, RZ, -0x1 ;  /* 0xffffffffff057424 */ /* 0x000fe400078e00ff */
[----:B------:R-:W-:Y:S01]  /*7420*/  ISETP.NE.AND.EX P0, PT, R29, RZ, PT, P0 ;  /* 0x000000ff1d00720c */ /* 0x000fe20003f05300 */
[----:B------:R2:W4:Y:S01]  /*7430*/  F2I.U32.TRUNC.NTZ R13, R0 ;  /* 0x00000000000d7305 */ /* 0x000522000020f000 */
[----:B------:R-:W2:Y:S01]  /*7440*/  LDC R15, c[0x0][0x148] ;  /* 0x00005200ff0f7b82 */ /* 0x000ea20000000800 */
[----:B0-----:R-:W-:-:S02]  /*7450*/  SHF.R.U64 R12, R4, R6, R3 ;  /* 0x00000006040c7219 */ /* 0x001fc40000001203 */
[----:B------:R-:W-:-:S05]  /*7460*/  SHF.R.U32.HI R3, RZ, R6, R3 ;  /* 0x00000006ff037219 */ /* 0x000fca0000011603 */
[----:B------:R-:W0:Y:S01]  /*7470*/  LDC R20, c[0x0][0x600] ;  /* 0x00018000ff147b82 */ /* 0x000e220000000800 */
[-CC-:B-1----:R-:W-:Y:S02]  /*7480*/  SHF.R.U64 R10, R12, R8.reuse, R3.reuse ;  /* 0x000000080c0a7219 */ /* 0x182fe40000001203 */
[----:B------:R-:W-:-:S05]  /*7490*/  SHF.R.U32.HI R3, RZ, R8, R3 ;  /* 0x00000008ff037219 */ /* 0x000fca0000011603 */
[----:B------:R-:W1:Y:S01]  /*74a0*/  LDC R27, c[0x0][0x648] ;  /* 0x00019200ff1b7b82 */ /* 0x000e620000000800 */
[-C--:B---3--:R-:W-:Y:S02]  /*74b0*/  SHF.L.U32 R4, R5, R26.reuse, RZ ;  /* 0x0000001a05047219 */ /* 0x088fe400000006ff */
[-CC-:B------:R-:W-:Y:S02]  /*74c0*/  SHF.R.U64 R14, R10, R26.reuse, R3.reuse ;  /* 0x0000001a0a0e7219 */ /* 0x180fe40000001203 */
[----:B------:R-:W-:Y:S02]  /*74d0*/  SHF.R.U32.HI R5, RZ, R26, R3 ;  /* 0x0000001aff057219 */ /* 0x000fe40000011603 */
[----:B------:R-:W-:Y:S01]  /*74e0*/  LOP3.LUT R25, RZ, R4, RZ, 0x33, !PT ;  /* 0x00000004ff197212 */ /* 0x000fe200078e33ff */
[----:B------:R-:W3:Y:S01]  /*74f0*/  LDC R30, c[0x0][0x638] ;  /* 0x00018e00ff1e7b82 */ /* 0x000ee20000000800 */
[----:B------:R-:W-:Y:S01]  /*7500*/  SHF.L.U32 R26, R7, R26, RZ ;  /* 0x0000001a071a7219 */ /* 0x000fe200000006ff */
[----:B------:R-:W-:-:S06]  /*7510*/  IMAD.MOV.U32 R4, RZ, RZ, R14 ;  /* 0x000000ffff047224 */ /* 0x000fcc00078e000e */
[----:B------:R-:W0:Y:S01]  /*7520*/  LDC R31, c[0x0][0x610] ;  /* 0x00018400ff1f7b82 */ /* 0x000e220000000800 */
[----:B----4-:R-:W-:Y:S05]  /*7530*/  @!P0 BRA `(.L_x_199) ;  /* 0x0000000000288947 */ /* 0x010fea0003800000 */
        /* <DEDUP_REMOVED lines=10> */
.L_x_199:
[----:B------:R-:W-:Y:S01]  /*75e0*/  ISETP.NE.AND P0, PT, R2, 0x1, PT ;  /* 0x000000010200780c */ /* 0x000fe20003f05270 */
[----:B0-----:R-:W-:Y:S01]  /*75f0*/  VIADD R7, R20, 0xffffffff ;  /* 0xffffffff14077836 */ /* 0x001fe20000000000 */
[----:B-12---:R-:W-:Y:S01]  /*7600*/  SHF.R.U64 R0, R4, R27, R5 ;  /* 0x0000001b04007219 */ /* 0x006fe20000001205 */
[----:B------:R-:W-:Y:S01]  /*7610*/  IMAD.MOV R13, RZ, RZ, -R13 ;  /* 0x000000ffff0d7224 */ /* 0x000fe200078e0a0d */
[----:B------:R-:W-:Y:S01]  /*7620*/  LOP3.LUT R5, R10, R25, RZ, 0xc0, !PT ;  /* 0x000000190a057212 */ /* 0x000fe200078ec0ff */
[----:B------:R-:W-:Y:S01]  /*7630*/  IMAD.MOV.U32 R4, RZ, RZ, 0x1 ;  /* 0x00000001ff047424 */ /* 0x000fe200078e00ff */
[----:B------:R-:W-:Y:S01]  /*7640*/  LOP3.LUT R12, R12, R7, RZ, 0xc0, !PT ;  /* 0x000000070c0c7212 */ /* 0x000fe200078ec0ff */
[----:B------:R-:W-:Y:S02]  /*7650*/  IMAD.MOV R3, RZ, RZ, -R0 ;  /* 0x000000ffff037224 */ /* 0x000fe400078e0a00 */
[----:B------:R-:W-:Y:S02]  /*7660*/  IMAD R0, R26, R0, R5 ;  /* 0x000000001a007224 */ /* 0x000fe400078e0205 */
[----:B---3--:R-:W-:-:S02]  /*7670*/  IMAD R3, R3, R30, R14 ;  /* 0x0000001e03037224 */ /* 0x008fc400078e020e */
[----:B------:R-:W-:Y:S02]  /*7680*/  @P0 IMAD R21, R15, R13, R24 ;  /* 0x0000000d0f150224 */ /* 0x000fe400078e0218 */
[----:B------:R-:W-:Y:S01]  /*7690*/  IMAD R5, R3, R20, R12 ;  /* 0x0000001403057224 */ /* 0x000fe200078e020c */
[----:B------:R-:W-:Y:S01]  /*76a0*/  PRMT R3, R4, 0x7610, R3 ;  /* 0x0000761004037816 */ /* 0x000fe20000000003 */
[----:B------:R-:W-:-:S05]  /*76b0*/  IMAD R0, R0, R31, R21 ;  /* 0x0000001f00007224 */ /* 0x000fca00078e0215 */
[----:B------:R-:W-:Y:S02]  /*76c0*/  SEL R109, R5, R0, !P0 ;  /* 0x00000000056d7207 */ /* 0x000fe40004000000 */
[----:B------:R-:W-:-:S07]  /*76d0*/  SEL R0, R0, R5, !P0 ;  /* 0x0000000500007207 */ /* 0x000fce0004000000 */
.L_x_197:
[----:B------:R-:W-:Y:S01]  /*76e0*/  LOP3.LUT P0, RZ, R3, 0xff, RZ, 0xc0, !PT ;  /* 0x000000ff03ff7812 */ /* 0x000fe2000780c0ff */
[----:B------:R-:W-:-:S12]  /*76f0*/  IMAD.MOV.U32 R108, RZ, RZ, R0 ;  /* 0x000000ffff6c7224 */ /* 0x000fd800078e0000 */
[----:B------:R-:W-:Y:S05]  /*7700*/  @P0 BRA `(.L_x_200) ;  /* 0xffffff9800c40947 */ /* 0x000fea000383ffff */
[----:B------:R-:W-:Y:S05]  /*7710*/  EXIT ;  /* 0x000000000000794d */ /* 0x000fea0003800000 */
.L_x_7:
[----:B0-----:R-:W-:Y:S01]  /*7720*/  ULDC.64 UR4, c[0x0][0x650] ;  /* 0x0001940000047ab9 */ /* 0x001fe20000000a00 */
        /* <DEDUP_REMOVED lines=25> */
.L_x_202:
[----:B------:R-:W0:Y:S01]  /*78c0*/  LDC.64 R28, c[0x0][0x640] ;  /* 0x00019000ff1c7b82 */ /* 0x000e220000000a00 */
[-CC-:B------:R-:W-:Y:S01]  /*78d0*/  SHF.R.U64 R22, R12, R6.reuse, R13.reuse ;  /* 0x000000060c167219 */ /* 0x180fe2000000120d */
[----:B------:R-:W-:Y:S01]  /*78e0*/  IMAD.MOV.U32 R30, RZ, RZ, 0x1 ;  /* 0x00000001ff1e7424 */ /* 0x000fe200078e00ff */
[----:B------:R-:W-:Y:S02]  /*78f0*/  SHF.R.U32.HI R6, RZ, R6, R13 ;  /* 0x00000006ff067219 */ /* 0x000fe4000001160d */
        /* <DEDUP_REMOVED lines=8> */
[----:B------:R-:W-:Y:S01]  /*7980*/  IMAD.IADD R9, R9, 0x1, R11 ;  /* 0x0000000109097824 */ /* 0x000fe200078e020b */
[----:B0-----:R-:W-:-:S04]  /*7990*/  ISETP.NE.U32.AND P0, PT, R28, RZ, PT ;  /* 0x000000ff1c00720c */ /* 0x001fc80003f05070 */
[----:B------:R-:W-:Y:S02]  /*79a0*/  ISETP.NE.AND.EX P0, PT, R29, RZ, PT, P0 ;  /* 0x000000ff1d00720c */ /* 0x000fe40003f05300 */
[----:B------:R-:W0:Y:S01]  /*79b0*/  LDC R20, c[0x0][0x600] ;  /* 0x00018000ff147b82 */ /* 0x000e220000000800 */
[-CC-:B-1----:R-:W-:Y:S01]  /*79c0*/  SHF.R.U64 R14, R8, R10.reuse, R9.reuse ;  /* 0x0000000a080e7219 */ /* 0x182fe20000001209 */
[----:B------:R-:W-:Y:S01]  /*79d0*/  IMAD.MOV.U32 R8, RZ, RZ, -0x1 ;  /* 0xffffffffff087424 */ /* 0x000fe200078e00ff */
[----:B------:R-:W-:-:S05]  /*79e0*/  SHF.R.U32.HI R9, RZ, R10, R9 ;  /* 0x0000000aff097219 */ /* 0x000fca0000011609 */
[----:B------:R-:W1:Y:S01]  /*79f0*/  LDC R26, c[0x0][0x648] ;  /* 0x00019200ff1a7b82 */ /* 0x000e620000000800 */
[-CC-:B--2---:R-:W-:Y:S02]  /*7a00*/  SHF.R.U64 R21, R14, R12.reuse, R9.reuse ;  /* 0x0000000c0e157219 */ /* 0x184fe40000001209 */
[----:B------:R-:W-:-:S05]  /*7a10*/  SHF.R.U32.HI R6, RZ, R12, R9 ;  /* 0x0000000cff067219 */ /* 0x000fca0000011609 */
[----:B------:R-:W2:Y:S01]  /*7a20*/  LDC R27, c[0x0][0x638] ;  /* 0x00018e00ff1b7b82 */ /* 0x000ea20000000800 */
[-C--:B---3--:R-:W-:Y:S02]  /*7a30*/  SHF.L.U32 R8, R8, R25.reuse, RZ ;  /* 0x0000001908087219 */ /* 0x088fe400000006ff */
[-CC-:B------:R-:W-:Y:S02]  /*7a40*/  SHF.R.U64 R23, R21, R25.reuse, R6.reuse ;  /* 0x0000001915177219 */ /* 0x180fe40000001206 */
[----:B------:R-:W-:Y:S02]  /*7a50*/  LOP3.LUT R32, RZ, R8, RZ, 0x33, !PT ;  /* 0x00000008ff207212 */ /* 0x000fe400078e33ff */
[----:B------:R-:W-:Y:S01]  /*7a60*/  SHF.R.U32.HI R9, RZ, R25, R6 ;  /* 0x00000019ff097219 */ /* 0x000fe20000011606 */
[----:B------:R-:W3:Y:S01]  /*7a70*/  LDC R31, c[0x0][0x610] ;  /* 0x00018400ff1f7b82 */ /* 0x000ee20000000800 */
[----:B------:R-:W-:Y:S01]  /*7a80*/  IMAD.MOV.U32 R8, RZ, RZ, R23 ;  /* 0x000000ffff087224 */ /* 0x000fe200078e0017 */
[----:B------:R-:W-:Y:S06]  /*7a90*/  @!P0 BRA `(.L_x_203) ;  /* 0x0000000000288947 */ /* 0x000fec0003800000 */
        /* <DEDUP_REMOVED lines=10> */
.L_x_203:
[----:B------:R-:W-:Y:S02]  /*7b40*/  ISETP.NE.AND P0, PT, R2, 0x1, PT ;  /* 0x000000010200780c */ /* 0x000fe40003f05270 */
[----:B-1----:R-:W-:Y:S01]  /*7b50*/  SHF.R.U64 R6, R8, R26, R9 ;  /* 0x0000001a08067219 */ /* 0x002fe20000001209 */
[----:B0-----:R-:W-:Y:S01]  /*7b60*/  VIADD R9, R20, 0xffffffff ;  /* 0xffffffff14097836 */ /* 0x001fe20000000000 */
[----:B------:R-:W-:Y:S02]  /*7b70*/  SHF.L.U32 R30, R30, R25, RZ ;  /* 0x000000191e1e7219 */ /* 0x000fe400000006ff */
[----:B------:R-:W-:Y:S01]  /*7b80*/  LOP3.LUT R5, R21, R32, RZ, 0xc0, !PT ;  /* 0x0000002015057212 */ /* 0x000fe200078ec0ff */
[----:B------:R-:W-:-:S04]  /*7b90*/  IMAD.MOV R8, RZ, RZ, -R6 ;  /* 0x000000ffff087224 */ /* 0x000fc800078e0a06 */
[----:B------:R-:W-:Y:S01]  /*7ba0*/  IMAD R6, R30, R6, R5 ;  /* 0x000000061e067224 */ /* 0x000fe200078e0205 */
[----:B------:R-:W-:Y:S01]  /*7bb0*/  LOP3.LUT R5, R14, R9, RZ, 0xc0, !PT ;  /* 0x000000090e057212 */ /* 0x000fe200078ec0ff */
[----:B------:R-:W-:Y:S02]  /*7bc0*/  @P0 IMAD R3, R7, R24, R4 ;  /* 0x0000001807030224 */ /* 0x000fe400078e0204 */
[----:B--2---:R-:W-:Y:S02]  /*7bd0*/  IMAD R4, R8, R27, R23 ;  /* 0x0000001b08047224 */ /* 0x004fe400078e0217 */
[----:B---3--:R-:W-:Y:S02]  /*7be0*/  IMAD R3, R6, R31, R3 ;  /* 0x0000001f06037224 */ /* 0x008fe400078e0203 */
[----:B------:R-:W-:Y:S02]  /*7bf0*/  IMAD R4, R4, R20, R5 ;  /* 0x0000001404047224 */ /* 0x000fe400078e0205 */
[----:B------:R-:W-:-:S02]  /*7c00*/  IMAD.MOV.U32 R8, RZ, RZ, 0x1 ;  /* 0x00000001ff087424 */ /* 0x000fc400078e00ff */
[----:B------:R-:W-:Y:S01]  /*7c10*/  IMAD.MOV.U32 R6, RZ, RZ, R22 ;  /* 0x000000ffff067224 */ /* 0x000fe200078e0016 */
[----:B------:R-:W-:Y:S02]  /*7c20*/  SEL R20, R4, R3, !P0 ;  /* 0x0000000304147207 */ /* 0x000fe40004000000 */
[----:B------:R-:W-:-:S07]  /*7c30*/  SEL R21, R3, R4, !P0 ;  /* 0x0000000403157207 */ /* 0x000fce0004000000 */
.L_x_201:
[----:B------:R-:W-:-:S08]  /*7c40*/  NOP ;  /* 0x0000000000007918 */ /* 0x000fd00000000000 */
[----:B------:R-:W0:-:S00]  /*7c50*/  USETMAXREG.DEALLOC.CTAPOOL 0x28 ;  /* 0x00000028000079c8 */ /* 0x000e0000080e0500 */
[----:B0-----:R-:W-:-:S13]  /*7c60*/  ISETP.NE.AND P0, PT, R0, RZ, PT ;  /* 0x000000ff0000720c */ /* 0x001fda0003f05270 */
[----:B------:R-:W-:Y:S05]  /*7c70*/  @P0 EXIT ;  /* 0x000000000000094d */ /* 0x000fea0003800000 */
[----:B------:R-:W-:Y:S01]  /*7c80*/  LOP3.LUT P0, RZ, R8, 0xff, RZ, 0xc0, !PT ;  /* 0x000000ff08ff7812 */ /* 0x000fe2000780c0ff */
[----:B------:R-:W-:Y:S02]  /*7c90*/  IMAD.MOV.U32 R0, RZ, RZ, 0x1 ;  /* 0x00000001ff007424 */ /* 0x000fe400078e00ff */
[----:B------:R-:W-:-:S10]  /*7ca0*/  IMAD.MOV.U32 R3, RZ, RZ, RZ ;  /* 0x000000ffff037224 */ /* 0x000fd400078e00ff */
[----:B------:R-:W-:Y:S05]  /*7cb0*/  @!P0 BRA `(.L_x_204) ;  /* 0x0000000c00448947 */ /* 0x000fea0003800000 */
[----:B------:R-:W0:Y:S01]  /*7cc0*/  LDC R0, c[0x0][0x28c] ;  /* 0x0000a300ff007b82 */ /* 0x000e220000000800 */
[----:B------:R-:W1:Y:S01]  /*7cd0*/  S2R R9, SR_CgaCtaId ;  /* 0x0000000000097919 */ /* 0x000e620000008800 */
[----:B------:R-:W-:Y:S01]  /*7ce0*/  ULDC UR5, c[0x0][0x658] ;  /* 0x0001960000057ab9 */ /* 0x000fe20000000800 */
[----:B------:R-:W-:Y:S01]  /*7cf0*/  UMOV UR7, 0xffffffff ;  /* 0xffffffff00077882 */ /* 0x000fe20000000000 */
[----:B------:R-:W-:Y:S01]  /*7d00*/  ULDC UR6, c[0x0][0xc] ;  /* 0x0000030000067ab9 */ /* 0x000fe20000000800 */
[----:B------:R-:W-:Y:S01]  /*7d10*/  USHF.L.U32 UR8, UR7, UR5, URZ ;  /* 0x0000000507087299 */ /* 0x000fe2000800063f */
[----:B------:R-:W-:Y:S01]  /*7d20*/  IMAD.MOV.U32 R12, RZ, RZ, 0x2800 ;  /* 0x00002800ff0c7424 */ /* 0x000fe200078e00ff */
[----:B------:R-:W-:Y:S01]  /*7d30*/  UMOV UR9, 0x1 ;  /* 0x0000000100097882 */ /* 0x000fe20000000000 */
[----:B------:R-:W-:Y:S01]  /*7d40*/  ULDC UR7, c[0x0][0x10] ;  /* 0x0000040000077ab9 */ /* 0x000fe20000000800 */
[----:B------:R-:W-:Y:S01]  /*7d50*/  USHF.L.U32 UR18, UR9, UR5, URZ ;  /* 0x0000000509127299 */ /* 0x000fe2000800063f */
[----:B------:R-:W-:Y:S01]  /*7d60*/  BSSY B0, `(.L_x_204) ;  /* 0x00000c6000007945 */ /* 0x000fe20003800000 */
[----:B------:R-:W-:Y:S01]  /*7d70*/  UIMAD.WIDE.U32 UR6, UR6, UR7, URZ ;  /* 0x00000007060672a5 */ /* 0x000fe2000f8e003f */
[----:B------:R-:W-:Y:S01]  /*7d80*/  IMAD.MOV.U32 R11, RZ, RZ, 0x1 ;  /* 0x00000001ff0b7424 */ /* 0x000fe200078e00ff */
[----:B------:R-:W-:Y:S01]  /*7d90*/  ULDC UR5, c[0x0][0x14] ;  /* 0x0000050000057ab9 */ /* 0x000fe20000000800 */
[----:B------:R-:W-:Y:S01]  /*7da0*/  LOP3.LUT R8, R19, 0x2, RZ, 0xfc, !PT ;  /* 0x0000000213087812 */ /* 0x000fe200078efcff */
[----:B------:R-:W-:-:S02]  /*7db0*/  UIMAD.WIDE.U32 UR22, UR6, UR5, URZ ;  /* 0x00000005061672a5 */ /* 0x000fc4000f8e003f */
[----:B------:R-:W-:Y:S01]  /*7dc0*/  UIMAD UR13, UR7, UR5, URZ ;  /* 0x00000005070d72a4 */ /* 0x000fe2000f8e023f */
[----:B------:R-:W-:Y:S01]  /*7dd0*/  ULDC UR4, c[0x0][0x600] ;  /* 0x0001800000047ab9 */ /* 0x000fe20000000800 */
[----:B------:R-:W-:Y:S02]  /*7de0*/  ULOP3.LUT UR17, URZ, UR8, URZ, 0x33, !UPT ;  /* 0x000000083f117292 */ /* 0x000fe4000f8e333f */
[----:B------:R-:W-:Y:S01]  /*7df0*/  UIADD3 UR4, UR4, -0x1, URZ ;  /* 0xffffffff04047890 */ /* 0x000fe2000fffe03f */
[----:B0-----:R-:W-:Y:S01]  /*7e00*/  VIADD R0, R0, 0x7f ;  /* 0x0000007f00007836 */ /* 0x001fe20000000000 */
[----:B------:R-:W-:Y:S01]  /*7e10*/  UIADD3 UR13, UR23, UR13, URZ ;  /* 0x0000000d170d7290 */ /* 0x000fe2000fffe03f */
[----:B------:R-:W-:-:S03]  /*7e20*/  ULDC.64 UR24, c[0x0][0x198] ;  /* 0x0000660000187ab9 */ /* 0x000fc60000000a00 */
[----:B------:R-:W-:-:S04]  /*7e30*/  SHF.R.S32.HI R3, RZ, 0x1f, R0 ;  /* 0x0000001fff037819 */ /* 0x000fc80000011400 */
[----:B------:R-:W-:Y:S01]  /*7e40*/  LEA.HI R3, R3, R0, RZ, 0x7 ;  /* 0x0000000003037211 */ /* 0x000fe200078f38ff */
[----:B------:R-:W-:Y:S01]  /*7e50*/  IMAD.MOV.U32 R0, RZ, RZ, 0x1 ;  /* 0x00000001ff007424 */ /* 0x000fe200078e00ff */
[----:B-1----:R-:W-:Y:S02]  /*7e60*/  LOP3.LUT R9, R9, 0x1, RZ, 0xc0, !PT ;  /* 0x0000000109097812 */ /* 0x002fe400078ec0ff */
[----:B------:R-:W-:Y:S01]  /*7e70*/  SHF.R.S32.HI R10, RZ, 0x7, R3 ;  /* 0x00000007ff0a7819 */ /* 0x000fe20000011403 */
[----:B------:R-:W-:Y:S02]  /*7e80*/  IMAD.MOV.U32 R3, RZ, RZ, RZ ;  /* 0x000000ffff037224 */ /* 0x000fe400078e00ff */
[----:B------:R-:W-:Y:S02]  /*7e90*/  IMAD R12, R9, R12, 0x18180 ;  /* 0x00018180090c7424 */ /* 0x000fe400078e020c */
[----:B------:R-:W-:-:S07]  /*7ea0*/  VIADD R13, R10, 0x1 ;  /* 0x000000010a0d7836 */ /* 0x000fce0000000000 */
.L_x_215:
[----:B------:R-:W-:-:S03]  /*7eb0*/  UMOV UR5, 0xffffffff ;  /* 0xffffffff00057882 */ /* 0x000fc60000000000 */
[----:B------:R-:W-:Y:S05]  /*7ec0*/  BRA.DIV UR5, `(.L_x_205) ;  /* 0x0000000e05f07947 */ /* 0x000fea000b800000 */
[----:B------:R-:W-:-:S13]  /*7ed0*/  ELECT P6, URZ, PT ;  /* 0x00000000003f782f */ /* 0x000fda00038c0000 */
.L_x_228:
[----:B------:R-:W0:Y:S01]  /*7ee0*/  LDC R4, c[0x0][0x28c] ;  /* 0x0000a300ff047b82 */ /* 0x000e220000000800 */
[----:B------:R-:W-:Y:S01]  /*7ef0*/  BSSY B1, `(.L_x_206) ;  /* 0x0000039000017945 */ /* 0x000fe20003800000 */
[----:B0-----:R-:W-:-:S13]  /*7f00*/  ISETP.LT.OR P6, PT, R4, 0x1, !P6 ;  /* 0x000000010400780c */ /* 0x001fda00077c1670 */
[----:B------:R-:W-:Y:S05]  /*7f10*/  @P6 BRA `(.L_x_207) ;  /* 0x0000000000d86947 */ /* 0x000fea0003800000 */
[----:B------:R-:W-:Y:S02]  /*7f20*/  IMAD R20, R20, 0x2, R9 ;  /* 0x0000000214147824 */ /* 0x000fe400078e0209 */
[----:B------:R-:W-:Y:S02]  /*7f30*/  IMAD.SHL.U32 R21, R21, 0x80, RZ ;  /* 0x0000008015157824 */ /* 0x000fe400078e00ff */
[----:B------:R-:W-:Y:S02]  /*7f40*/  IMAD.MOV.U32 R24, RZ, RZ, RZ ;  /* 0x000000ffff187224 */ /* 0x000fe400078e00ff */
[----:B------:R-:W-:Y:S02]  /*7f50*/  IMAD.MOV.U32 R4, RZ, RZ, R13 ;  /* 0x000000ffff047224 */ /* 0x000fe400078e000d */
[----:B------:R-:W-:Y:S02]  /*7f60*/  IMAD.MOV.U32 R5, RZ, RZ, R0 ;  /* 0x000000ffff057224 */ /* 0x000fe400078e0000 */
[----:B------:R-:W-:-:S02]  /*7f70*/  IMAD.MOV.U32 R7, RZ, RZ, R3 ;  /* 0x000000ffff077224 */ /* 0x000fc400078e0003 */
[----:B------:R-:W-:-:S07]  /*7f80*/  IMAD R20, R20, 0x50, RZ ;  /* 0x0000005014147824 */ /* 0x000fce00078e02ff */
.L_x_210:
[----:B------:R-:W0:Y:S01]  /*7f90*/  S2R R15, SR_CgaCtaId ;  /* 0x00000000000f7919 */ /* 0x000e220000008800 */
[----:B------:R-:W-:Y:S02]  /*7fa0*/  MOV R14, 0x400 ;  /* 0x00000400000e7802 */ /* 0x000fe40000000f00 */
[----:B------:R-:W-:Y:S02]  /*7fb0*/  LOP3.LUT P1, RZ, R18, 0x7f, RZ, 0xc0, !PT ;  /* 0x0000007f12ff7812 */ /* 0x000fe4000782c0ff */
[----:B0-----:R-:W-:Y:S02]  /*7fc0*/  LEA R22, R15, R14, 0x18 ;  /* 0x0000000e0f167211 */ /* 0x001fe400078ec0ff */
[----:B------:R-:W-:-:S09]  /*7fd0*/  SHF.L.U32 R14, R5, 0x1f, RZ ;  /* 0x0000001f050e7819 */ /* 0x000fd200000006ff */
[----:B------:R-:W0:Y:S01]  /*7fe0*/  @!P1 LDC R15, c[0x0][0x500] ;  /* 0x00014000ff0f9b82 */ /* 0x000e220000000800 */
[----:B------:R-:W-:-:S04]  /*7ff0*/  IMAD R23, R7, 0x8, R22 ;  /* 0x0000000807177824 */ /* 0x000fc800078e0216 */
[----:B------:R-:W1:Y:S02]  /*8000*/  SYNCS.PHASECHK.TRANS64.TRYWAIT P0, [R23+URZ+0x30], R14 ;  /* 0x0000300e170075a7 */ /* 0x000e64000800017f */
[----:B-1----:R-:W-:Y:S05]  /*8010*/  @!P0 BRA `(.L_x_208) ;  /* 0x0000000c00bc8947 */ /* 0x002fea0003800000 */
.L_x_229:
[----:B-1----:R-:W-:Y:S01]  /*8020*/  PRMT R14, R8, 0x9910, RZ ;  /* 0x00009910080e7816 */ /* 0x002fe200000000ff */
[----:B0-----:R0:W-:Y:S03]  /*8030*/  @!P1 SYNCS.ARRIVE.TRANS64 RZ, [R23+URZ], R15 ;  /* 0x0000000f17ff99a7 */ /* 0x0011e6000800003f */
[----:B------:R-:W-:-:S13]  /*8040*/  ISETP.NE.AND P0, PT, R14, 0x2, PT ;  /* 0x000000020e00780c */ /* 0x000fda0003f05270 */
[----:B0-----:R-:W-:Y:S05]  /*8050*/  @P0 BRA `(.L_x_209) ;  /* 0x0000000000040947 */ /* 0x001fea0003800000 */
[----:B------:R-:W-:Y:S01]  /*8060*/  BPT.TRAP 0x1 ;  /* 0x000000040000795c */ /* 0x000fe20000300000 */
.L_x_209:
[----:B------:R-:W-:Y:S01]  /*8070*/  IMAD R14, R7, 0x4000, R22 ;  /* 0x00004000070e7824 */ /* 0x000fe200078e0216 */
[----:B------:R-:W-:Y:S01]  /*8080*/  R2UR UR19, R22 ;  /* 0x00000000161372ca */ /* 0x000fe200000e0000 */
[----:B------:R-:W-:Y:S01]  /*8090*/  VIADD R4, R4, 0xffffffff ;  /* 0xffffffff04047836 */ /* 0x000fe20000000000 */
[----:B------:R-:W-:Y:S01]  /*80a0*/  R2UR UR9, R23 ;  /* 0x00000000170972ca */ /* 0x000fe200000e0000 */
[----:B------:R-:W-:Y:S01]  /*80b0*/  UIADD3 UR6, UP0, UR24, 0xf0, URZ ;  /* 0x000000f018067890 */ /* 0x000fe2000ff1e03f */
[----:B------:R-:W-:Y:S01]  /*80c0*/  R2UR UR5, R14 ;  /* 0x000000000e0572ca */ /* 0x000fe200000e0000 */
[----:B------:R-:W-:Y:S01]  /*80d0*/  IMAD R14, R7, 0x5000, R12 ;  /* 0x00005000070e7824 */ /* 0x000fe200078e020c */
[----:B------:R-:W-:Y:S01]  /*80e0*/  R2UR UR11, R21 ;  /* 0x00000000150b72ca */ /* 0x000fe200000e0000 */
[----:B------:R-:W-:Y:S01]  /*80f0*/  UIADD3 UR26, UP1, UR24, 0x1f0, URZ ;  /* 0x000001f0181a7890 */ /* 0x000fe2000ff3e03f */
[----:B------:R-:W-:Y:S01]  /*8100*/  R2UR UR10, R24 ;  /* 0x00000000180a72ca */ /* 0x000fe200000e0000 */
[----:B------:R-:W-:Y:S01]  /*8110*/  UIADD3.X UR7, URZ, UR25, URZ, UP0, !UPT ;  /* 0x000000193f077290 */ /* 0x000fe200087fe43f */
[----:B------:R-:W-:Y:S01]  /*8120*/  R2UR UR8, R14 ;  /* 0x000000000e0872ca */ /* 0x000fe200000e0000 */
[----:B------:R-:W-:Y:S01]  /*8130*/  VIADD R7, R7, 0x1 ;  /* 0x0000000107077836 */ /* 0x000fe20000000000 */
[----:B------:R-:W-:Y:S01]  /*8140*/  R2UR UR12, R6 ;  /* 0x00000000060c72ca */ /* 0x000fe200000e0000 */
[----:B------:R-:W-:Y:S01]  /*8150*/  UIADD3.X UR27, URZ, UR25, URZ, UP1, !UPT ;  /* 0x000000193f1b7290 */ /* 0x000fe20008ffe43f */
[----:B------:R-:W-:Y:S01]  /*8160*/  R2UR UR20, R20 ;  /* 0x00000000141472ca */ /* 0x000fe200000e0000 */
[----:B------:R-:W-:Y:S01]  /*8170*/  UMOV UR14, 0x0 ;  /* 0x00000000000e7882 */ /* 0x000fe20000000000 */
[----:B------:R-:W-:Y:S01]  /*8180*/  ISETP.GT.AND P1, PT, R4, 0x1, PT ;  /* 0x000000010400780c */ /* 0x000fe20003f24270 */
[----:B------:R-:W-:Y:S01]  /*8190*/  UIADD3 UR16, UR5, 0x180, URZ ;  /* 0x0000018005107890 */ /* 0x000fe2000fffe03f */
[C---:B------:R-:W-:Y:S01]  /*81a0*/  ISETP.NE.AND P0, PT, R7.reuse, 0x6, PT ;  /* 0x000000060700780c */ /* 0x040fe20003f05270 */
[----:B------:R-:W-:Y:S01]  /*81b0*/  UMOV UR15, 0x10000000 ;  /* 0x10000000000f7882 */ /* 0x000fe20000000000 */
[----:B------:R-:W-:Y:S01]  /*81c0*/  UMOV UR21, 0x30000 ;  /* 0x0003000000157882 */ /* 0x000fe20000000000 */
[----:B------:R-:W-:Y:S01]  /*81d0*/  VIADD R24, R24, 0x80 ;  /* 0x0000008018187836 */ /* 0x000fe20000000000 */
[----:B------:R-:W-:Y:S01]  /*81e0*/  SEL R14, RZ, 0x1, P0 ;  /* 0x00000001ff0e7807 */ /* 0x000fe20000000000 */
[----:B------:R-:W-:Y:S01]  /*81f0*/  UIADD3 UR5, UR19, UR8, URZ ;  /* 0x0000000813057290 */ /* 0x000fe2000fffe03f */
[----:B------:R-:W-:-:S02]  /*8200*/  SEL R7, R7, RZ, P0 ;  /* 0x000000ff07077207 */ /* 0x000fc40000000000 */
[----:B------:R-:W-:Y:S01]  /*8210*/  UMOV UR8, UR16 ;  /* 0x0000001000087c82 */ /* 0x000fe20008000000 */
[----:B------:R-:W-:Y:S01]  /*8220*/  LOP3.LUT R5, R5, R14, RZ, 0x3c, !PT ;  /* 0x0000000e05057212 */ /* 0x000fe200078e3cff */
[----:B------:R0:W-:Y:S02]  /*8230*/  UTMALDG.3D [UR8], [UR6], desc[UR14] ;  /* 0x00000e08060075b4 */ /* 0x0001e40008011000 */
[----:B0-----:R-:W-:Y:S01]  /*8240*/  UMOV UR11, UR20 ;  /* 0x00000014000b7c82 */ /* 0x001fe20008000000 */
[----:B------:R-:W-:Y:S02]  /*8250*/  UMOV UR8, UR5 ;  /* 0x0000000500087c82 */ /* 0x000fe40008000000 */
[----:B------:R0:W-:Y:S02]  /*8260*/  UTMALDG.3D.MULTICAST [UR8], [UR26], UR21, desc[UR14] ;  /* 0x00000e081a0073b4 */ /* 0x0001e40008011815 */
[----:B0-----:R-:W-:Y:S05]  /*8270*/  @P1 BRA `(.L_x_210) ;  /* 0xfffffffc00441947 */ /* 0x001fea000383ffff */
.L_x_207:
[----:B------:R-:W-:Y:S05]  /*8280*/  BSYNC B1 ;  /* 0x0000000000017941 */ /* 0x000fea0003800000 */
.L_x_206:
[----:B------:R-:W-:Y:S01]  /*8290*/  LOP3.LUT P1, RZ, R11, 0xff, RZ, 0xc0, !PT ;  /* 0x000000ff0bff7812 */ /* 0x000fe2000782c0ff */
[C---:B------:R-:W-:Y:S01]  /*82a0*/  IMAD.IADD R6, R10.reuse, 0x1, R3 ;  /* 0x000000010a067824 */ /* 0x040fe200078e0203 */
[----:B------:R-:W-:Y:S01]  /*82b0*/  ULDC.64 UR6, c[0x0][0x650] ;  /* 0x0001940000067ab9 */ /* 0x000fe20000000a00 */
[----:B------:R-:W-:Y:S01]  /*82c0*/  ISETP.GE.U32.AND P2, PT, R10, 0x6, PT ;  /* 0x000000060a00780c */ /* 0x000fe20003f46070 */
[----:B------:R-:W-:Y:S01]  /*82d0*/  BSSY B1, `(.L_x_211) ;  /* 0x000006c000017945 */ /* 0x000fe20003800000 */
[----:B------:R-:W-:Y:S01]  /*82e0*/  IMAD.MOV.U32 R21, RZ, RZ, -0x1 ;  /* 0xffffffffff157424 */ /* 0x000fe200078e00ff */
[----:B------:R-:W-:Y:S01]  /*82f0*/  ISETP.GT.U32.AND P0, PT, R6, 0x5, PT ;  /* 0x000000050600780c */ /* 0x000fe20003f04070 */
[----:B------:R-:W-:Y:S01]  /*8300*/  IMAD.MOV.U32 R20, RZ, RZ, -0x1 ;  /* 0xffffffffff147424 */ /* 0x000fe200078e00ff */
[----:B------:R-:W-:Y:S02]  /*8310*/  PRMT R11, RZ, 0x7610, R11 ;  /* 0x00007610ff0b7816 */ /* 0x000fe4000000000b */
[----:B------:R-:W-:-:S03]  /*8320*/  ISETP.LT.U32.AND P0, PT, R10, 0x6, P0 ;  /* 0x000000060a00780c */ /* 0x000fc60000701070 */
[----:B------:R-:W0:Y:S01]  /*8330*/  @P1 S2R R5, SR_CgaCtaId ;  /* 0x0000000000051919 */ /* 0x000e220000008800 */
[----:B------:R-:W-:-:S04]  /*8340*/  @P1 MOV R4, 0x400 ;  /* 0x0000040000041802 */ /* 0x000fc80000000f00 */
[----:B0-----:R-:W-:Y:S01]  /*8350*/  @P1 LEA R3, R5, R4, 0x18 ;  /* 0x0000000405031211 */ /* 0x001fe200078ec0ff */
[----:B------:R-:W-:-:S03]  /*8360*/  IMAD.WIDE.U32 R4, R6, -0x55555555, RZ ;  /* 0xaaaaaaab06047825 */ /* 0x000fc600078e00ff */
[----:B------:R0:W-:Y:S01]  /*8370*/  @P1 SYNCS.ARRIVE.TRANS64.A1T0 RZ, [R3+URZ+0x78], RZ ;  /* 0x000078ff03ff19a7 */ /* 0x0001e2000810003f */
[----:B------:R-:W-:Y:S02]  /*8380*/  IADD3 R16, P1, R16, UR22, RZ ;  /* 0x0000001610107c10 */ /* 0x000fe4000ff3e0ff */
[----:B------:R-:W-:Y:S02]  /*8390*/  SHF.R.U32.HI R5, RZ, 0x2, R5 ;  /* 0x00000002ff057819 */ /* 0x000fe40000011605 */
[----:B------:R-:W-:Y:S02]  /*83a0*/  IADD3.X R17, R17, UR13, RZ, P1, !PT ;  /* 0x0000000d11117c10 */ /* 0x000fe40008ffe4ff */
[----:B------:R-:W-:Y:S02]  /*83b0*/  PRMT R4, RZ, 0x7610, R4 ;  /* 0x00007610ff047816 */ /* 0x000fe40000000004 */
[----:B0-----:R-:W-:Y:S02]  /*83c0*/  SEL R3, RZ, 0x1, !P0 ;  /* 0x00000001ff037807 */ /* 0x001fe40004000000 */
[----:B------:R-:W-:-:S02]  /*83d0*/  ISETP.GE.U32.AND P0, PT, R16, UR6, PT ;  /* 0x0000000610007c0c */ /* 0x000fc4000bf06070 */
[----:B------:R-:W-:Y:S01]  /*83e0*/  LOP3.LUT R0, R0, R3, RZ, 0x3c, !PT ;  /* 0x0000000300007212 */ /* 0x000fe200078e3cff */
[----:B------:R-:W-:Y:S01]  /*83f0*/  IMAD R3, R5, -0x6, R6 ;  /* 0xfffffffa05037824 */ /* 0x000fe200078e0206 */
[----:B------:R-:W-:Y:S01]  /*8400*/  ISETP.GE.U32.AND.EX P0, PT, R17, UR7, PT, P0 ;  /* 0x0000000711007c0c */ /* 0x000fe2000bf06100 */
[----:B------:R-:W-:Y:S01]  /*8410*/  IMAD.MOV.U32 R6, RZ, RZ, -0x1 ;  /* 0xffffffffff067424 */ /* 0x000fe200078e00ff */
[----:B------:R-:W-:-:S11]  /*8420*/  @P2 LOP3.LUT R0, R0, 0x1, R5, 0x78, !PT ;  /* 0x0000000100002812 */ /* 0x000fd600078e7805 */
[----:B------:R-:W-:Y:S05]  /*8430*/  @P0 BRA `(.L_x_212) ;  /* 0x0000000400540947 */ /* 0x000fea0003800000 */
[----:B------:R-:W0:Y:S01]  /*8440*/  S2R R15, SR_CTAID.X ;  /* 0x00000000000f7919 */ /* 0x000e220000002500 */
[----:B------:R-:W-:Y:S01]  /*8450*/  ULDC.64 UR6, c[0x0][0x628] ;  /* 0x00018a0000067ab9 */ /* 0x000fe20000000a00 */
[----:B------:R-:W-:Y:S01]  /*8460*/  ULDC UR8, c[0x0][0x630] ;  /* 0x00018c0000087ab9 */ /* 0x000fe20000000800 */
[----:B------:R-:W-:Y:S01]  /*8470*/  ISETP.NE.U32.AND P0, PT, RZ, UR6, PT ;  /* 0x00000006ff007c0c */ /* 0x000fe2000bf05070 */
[----:B------:R-:W1:Y:S01]  /*8480*/  S2R R20, SR_CTAID.Y ;  /* 0x0000000000147919 */ /* 0x000e620000002600 */
[----:B------:R-:W-:Y:S01]  /*8490*/  ULDC UR9, c[0x0][0x150] ;  /* 0x0000540000097ab9 */ /* 0x000fe20000000800 */
[----:B------:R-:W-:Y:S01]  /*84a0*/  IMAD.MOV.U32 R4, RZ, RZ, R16 ;  /* 0x000000ffff047224 */ /* 0x000fe200078e0010 */
[----:B------:R-:W-:Y:S01]  /*84b0*/  ISETP.NE.AND.EX P0, PT, RZ, UR7, PT, P0 ;  /* 0x00000007ff007c0c */ /* 0x000fe2000bf05300 */
[----:B------:R-:W-:Y:S01]  /*84c0*/  IMAD.MOV.U32 R5, RZ, RZ, R17 ;  /* 0x000000ffff057224 */ /* 0x000fe200078e0011 */
[----:B0-----:R-:W-:-:S11]  /*84d0*/  I2FP.F32.U32 R22, R15 ;  /* 0x0000000f00167245 */ /* 0x001fd60000201000 */
[----:B------:R-:W-:Y:S05]  /*84e0*/  @!P0 BRA `(.L_x_213) ;  /* 0x0000000000288947 */ /* 0x000fea0003800000 */
[----:B------:R-:W-:Y:S02]  /*84f0*/  ULDC UR5, c[0x0][0x634] ;  /* 0x00018d0000057ab9 */ /* 0x000fe40000000800 */
[----:B------:R-:W-:-:S05]  /*8500*/  IADD3 R5, P0, R16, UR5, RZ ;  /* 0x0000000510057c10 */ /* 0x000fca000ff1e0ff */
[----:B------:R-:W-:-:S04]  /*8510*/  IMAD.X R21, RZ, RZ, R17, P0 ;  /* 0x000000ffff157224 */ /* 0x000fc800000e0611 */
[----:B------:R-:W-:-:S04]  /*8520*/  IMAD.WIDE.U32 R6, R21, UR6, RZ ;  /* 0x0000000615067c25 */ /* 0x000fc8000f8e00ff */
[----:B------:R-:W-:-:S04]  /*8530*/  IMAD.WIDE.U32 R6, P0, R5, UR7, R6 ;  /* 0x0000000705067c25 */ /* 0x000fc8000f800006 */
[----:B------:R-:W-:-:S04]  /*8540*/  IMAD.WIDE.U32 R4, R5, UR6, RZ ;  /* 0x0000000605047c25 */ /* 0x000fc8000f8e00ff */
[----:B------:R-:W-:Y:S01]  /*8550*/  IMAD.MOV.U32 R4, RZ, RZ, R7 ;  /* 0x000000ffff047224 */ /* 0x000fe200078e0007 */
[----:B------:R-:W-:Y:S01]  /*8560*/  IADD3 RZ, P1, R5, R6, RZ ;  /* 0x0000000605ff7210 */ /* 0x000fe20007f3e0ff */
[----:B------:R-:W-:-:S04]  /*8570*/  IMAD.X R5, RZ, RZ, RZ, P0 ;  /* 0x000000ffff057224 */ /* 0x000fc800000e06ff */
[----:B------:R-:W-:-:S08]  /*8580*/  IMAD.WIDE.U32.X R4, R21, UR7, R4, P1 ;  /* 0x0000000715047c25 */ /* 0x000fd000088e0404 */
.L_x_213:
[--C-:B------:R-:W-:Y:S01]  /*8590*/  SHF.R.U64 R14, R4, UR8, R5.reuse ;  /* 0x00000008040e7c19 */ /* 0x100fe20008001205 */
[----:B------:R-:W-:Y:S01]  /*85a0*/  FMUL R22, R22, UR9 ;  /* 0x0000000916167c20 */ /* 0x000fe20008400000 */
[----:B------:R-:W-:Y:S01]  /*85b0*/  SHF.R.U32.HI R4, RZ, UR8, R5 ;  /* 0x00000008ff047c19 */ /* 0x000fe20008011605 */
[----:B------:R-:W0:Y:S01]  /*85c0*/  LDC R6, c[0x0][0x144] ;  /* 0x00005100ff067b82 */ /* 0x000e220000000800 */
[----:B------:R-:W-:Y:S01]  /*85d0*/  IADD3 R5, P0, RZ, -R14, RZ ;  /* 0x8000000eff057210 */ /* 0x000fe20007f1e0ff */
[----:B------:R-:W-:Y:S01]  /*85e0*/  ULDC UR5, c[0x0][0x154] ;  /* 0x0000550000057ab9 */ /* 0x000fe20000000800 */
[----:B-1----:R-:W-:Y:S01]  /*85f0*/  I2FP.F32.U32 R7, R20 ;  /* 0x0000001400077245 */ /* 0x002fe20000201000 */
[----:B------:R-:W1:Y:S01]  /*8600*/  F2I.U32.TRUNC.NTZ R22, R22 ;  /* 0x0000001600167305 */ /* 0x000e62000020f000 */
[----:B------:R-:W-:Y:S01]  /*8610*/  ULDC.64 UR6, c[0x0][0x620] ;  /* 0x0001880000067ab9 */ /* 0x000fe20000000a00 */
[----:B------:R-:W-:Y:S01]  /*8620*/  IMAD.X R4, RZ, RZ, ~R4, P0 ;  /* 0x000000ffff047224 */ /* 0x000fe200000e0e04 */
[----:B------:R-:W-:Y:S01]  /*8630*/  ISETP.NE.AND P2, PT, R2, 0x1, PT ;  /* 0x000000010200780c */ /* 0x000fe20003f45270 */
[----:B------:R-:W-:Y:S01]  /*8640*/  FMUL R23, R7, UR5 ;  /* 0x0000000507177c20 */ /* 0x000fe20008400000 */
[----:B------:R-:W2:Y:S01]  /*8650*/  LDC R25, c[0x0][0x148] ;  /* 0x00005200ff197b82 */ /* 0x000ea20000000800 */
[----:B------:R-:W-:Y:S01]  /*8660*/  IMAD R4, R4, UR6, RZ ;  /* 0x0000000604047c24 */ /* 0x000fe2000f8e02ff */
[----:B------:R-:W-:-:S03]  /*8670*/  ULDC UR5, c[0x0][0x618] ;  /* 0x0001860000057ab9 */ /* 0x000fc60000000800 */
[----:B------:R-:W3:Y:S01]  /*8680*/  F2I.U32.TRUNC.NTZ R23, R23 ;  /* 0x0000001700177305 */ /* 0x000ee2000020f000 */
[C---:B------:R-:W-:Y:S02]  /*8690*/  IMAD R7, R5.reuse, UR7, R4 ;  /* 0x0000000705077c24 */ /* 0x040fe4000f8e0204 */
[----:B------:R-:W-:Y:S01]  /*86a0*/  IMAD.WIDE.U32 R4, R5, UR6, R16 ;  /* 0x0000000605047c25 */ /* 0x000fe2000f8e0010 */
[----:B------:R-:W-:Y:S02]  /*86b0*/  ULDC.64 UR6, c[0x0][0x640] ;  /* 0x0001900000067ab9 */ /* 0x000fe40000000a00 */
[----:B------:R-:W-:Y:S01]  /*86c0*/  ISETP.NE.U32.AND P0, PT, RZ, UR6, PT ;  /* 0x00000006ff007c0c */ /* 0x000fe2000bf05070 */
[----:B------:R-:W-:Y:S02]  /*86d0*/  IMAD.IADD R5, R5, 0x1, R7 ;  /* 0x0000000105057824 */ /* 0x000fe400078e0207 */
[----:B-1----:R-:W-:Y:S01]  /*86e0*/  IMAD.MOV R22, RZ, RZ, -R22 ;  /* 0x000000ffff167224 */ /* 0x002fe200078e0a16 */
[----:B------:R-:W-:-:S02]  /*86f0*/  ISETP.NE.AND.EX P0, PT, RZ, UR7, PT, P0 ;  /* 0x00000007ff007c0c */ /* 0x000fc4000bf05300 */
[----:B------:R-:W-:Y:S01]  /*8700*/  SHF.R.U64 R21, R4, UR5, R5 ;  /* 0x0000000504157c19 */ /* 0x000fe20008001205 */
[----:B0-----:R-:W-:Y:S01]  /*8710*/  IMAD R15, R6, R22, R15 ;  /* 0x00000016060f7224 */ /* 0x001fe200078e020f */
[----:B------:R-:W-:Y:S01]  /*8720*/  SHF.R.U32.HI R4, RZ, UR5, R5 ;  /* 0x00000005ff047c19 */ /* 0x000fe20008011605 */
[----:B------:R-:W-:Y:S01]  /*8730*/  ULDC UR5, c[0x0][0x608] ;  /* 0x0001820000057ab9 */ /* 0x000fe20000000800 */
[----:B---3--:R-:W-:Y:S02]  /*8740*/  IMAD.MOV R6, RZ, RZ, -R23 ;  /* 0x000000ffff067224 */ /* 0x008fe400078e0a17 */
[--C-:B------:R-:W-:Y:S02]  /*8750*/  SHF.R.U64 R22, R21, UR5, R4.reuse ;  /* 0x0000000515167c19 */ /* 0x100fe40008001204 */
[----:B------:R-:W-:Y:S01]  /*8760*/  SHF.R.U32.HI R5, RZ, UR5, R4 ;  /* 0x00000005ff057c19 */ /* 0x000fe20008011604 */
[----:B------:R-:W-:Y:S01]  /*8770*/  ULDC UR5, c[0x0][0x658] ;  /* 0x0001960000057ab9 */ /* 0x000fe20000000800 */
[----:B--2---:R-:W-:-:S02]  /*8780*/  @P2 IMAD R15, R25, R6, R20 ;  /* 0x00000006190f2224 */ /* 0x004fc400078e0214 */
[--C-:B------:R-:W-:Y:S02]  /*8790*/  SHF.R.U64 R20, R22, UR5, R5.reuse ;  /* 0x0000000516147c19 */ /* 0x100fe40008001205 */
[----:B------:R-:W-:-:S03]  /*87a0*/  SHF.R.U32.HI R23, RZ, UR5, R5 ;  /* 0x00000005ff177c19 */ /* 0x000fc60008011605 */
[----:B------:R-:W-:Y:S02]  /*87b0*/  IMAD.MOV.U32 R6, RZ, RZ, R20 ;  /* 0x000000ffff067224 */ /* 0x000fe400078e0014 */
[----:B------:R-:W-:Y:S01]  /*87c0*/  IMAD.MOV.U32 R5, RZ, RZ, R23 ;  /* 0x000000ffff057224 */ /* 0x000fe200078e0017 */
[----:B------:R-:W-:Y:S06]  /*87d0*/  @!P0 BRA `(.L_x_214) ;  /* 0x00000000002c8947 */ /* 0x000fec0003800000 */
        /* <DEDUP_REMOVED lines=9> */
[----:B------:R-:W-:-:S04]  /*8870*/  IMAD.WIDE.U32.X R4, R23, UR7, R4, P1 ;  /* 0x0000000717047c25 */ /* 0x000fc800088e0404 */
[----:B------:R-:W-:-:S07]  /*8880*/  IMAD.MOV.U32 R6, RZ, RZ, R4 ;  /* 0x000000ffff067224 */ /* 0x000fce00078e0004 */
.L_x_214:
[----:B------:R-:W-:Y:S01]  /*8890*/  ULDC UR5, c[0x0][0x648] ;  /* 0x0001920000057ab9 */ /* 0x000fe20000000800 */
[----:B------:R-:W-:Y:S01]  /*88a0*/  LOP3.LUT R4, R22, UR17, RZ, 0xc0, !PT ;  /* 0x0000001116047c12 */ /* 0x000fe2000f8ec0ff */
[----:B------:R-:W-:Y:S01]  /*88b0*/  ULDC UR6, c[0x0][0x610] ;  /* 0x0001840000067ab9 */ /* 0x000fe20000000800 */
[----:B------:R-:W-:Y:S01]  /*88c0*/  SHF.R.U64 R5, R6, UR5, R5 ;  /* 0x0000000506057c19 */ /* 0x000fe20008001205 */
[----:B------:R-:W-:Y:S01]  /*88d0*/  ULDC UR5, c[0x0][0x638] ;  /* 0x00018e0000057ab9 */ /* 0x000fe20000000800 */
[----:B------:R-:W-:-:S03]  /*88e0*/  LOP3.LUT R21, R21, UR4, RZ, 0xc0, !PT ;  /* 0x0000000415157c12 */ /* 0x000fc6000f8ec0ff */
[----:B------:R-:W-:Y:S02]  /*88f0*/  IMAD.MOV R7, RZ, RZ, -R5 ;  /* 0x000000ffff077224 */ /* 0x000fe400078e0a05 */
[----:B------:R-:W-:Y:S02]  /*8900*/  IMAD R4, R5, UR18, R4 ;  /* 0x0000001205047c24 */ /* 0x000fe4000f8e0204 */
[----:B------:R-:W-:Y:S01]  /*8910*/  IMAD R20, R7, UR5, R20 ;  /* 0x0000000507147c24 */ /* 0x000fe2000f8e0214 */
[----:B------:R-:W-:Y:S01]  /*8920*/  ULDC UR5, c[0x0][0x600] ;  /* 0x0001800000057ab9 */ /* 0x000fe20000000800 */
[----:B------:R-:W-:Y:S02]  /*8930*/  IMAD R15, R4, UR6, R15 ;  /* 0x00000006040f7c24 */ /* 0x000fe4000f8e020f */
[----:B------:R-:W-:Y:S02]  /*8940*/  IMAD R6, R20, UR5, R21 ;  /* 0x0000000514067c24 */ /* 0x000fe4000f8e0215 */
[----:B------:R-:W-:-:S03]  /*8950*/  IMAD.MOV.U32 R4, RZ, RZ, 0x1 ;  /* 0x00000001ff047424 */ /* 0x000fc600078e00ff */
[----:B------:R-:W-:Y:S02]  /*8960*/  SEL R20, R6, R15, !P2 ;  /* 0x0000000f06147207 */ /* 0x000fe40005000000 */
[----:B------:R-:W-:Y:S01]  /*8970*/  SEL R21, R15, R6, !P2 ;  /* 0x000000060f157207 */ /* 0x000fe20005000000 */
[----:B------:R-:W-:-:S07]  /*8980*/  IMAD.MOV.U32 R6, RZ, RZ, R14 ;  /* 0x000000ffff067224 */ /* 0x000fce00078e000e */
.L_x_212:
[----:B------:R-:W-:Y:S05]  /*8990*/  BSYNC B1 ;  /* 0x0000000000017941 */ /* 0x000fea0003800000 */
.L_x_211:
[----:B------:R-:W-:-:S13]  /*89a0*/  LOP3.LUT P0, RZ, R4, 0xff, RZ, 0xc0, !PT ;  /* 0x000000ff04ff7812 */ /* 0x000fda000780c0ff */
[----:B------:R-:W-:Y:S05]  /*89b0*/  @P0 BRA `(.L_x_215) ;  /* 0xfffffff4003c0947 */ /* 0x000fea000383ffff */
[----:B------:R-:W-:Y:S05]  /*89c0*/  BSYNC B0 ;  /* 0x0000000000007941 */ /* 0x000fea0003800000 */
.L_x_204:
[----:B------:R-:W-:-:S03]  /*89d0*/  UMOV UR5, 0xffffffff ;  /* 0xffffffff00057882 */ /* 0x000fc60000000000 */
[----:B------:R-:W-:Y:S05]  /*89e0*/  BRA.DIV UR5, `(.L_x_216) ;  /* 0x00000006055c7947 */ /* 0x000fea000b800000 */
[----:B------:R-:W-:-:S13]  /*89f0*/  ELECT P6, URZ, PT ;  /* 0x00000000003f782f */ /* 0x000fda00038c0000 */
.L_x_232:
[----:B------:R-:W-:Y:S04]  /*8a00*/  BSSY B0, `(.L_x_217) ;  /* 0x000003d000007945 */ /* 0x000fe80003800000 */
[----:B------:R-:W-:Y:S05]  /*8a10*/  @!P6 BRA `(.L_x_218) ;  /* 0x0000000000ece947 */ /* 0x000fea0003800000 */
[----:B------:R-:W-:-:S04]  /*8a20*/  LOP3.LUT R19, R19, 0x2, RZ, 0xfc, !PT ;  /* 0x0000000213137812 */ /* 0x000fc800078efcff */
[----:B------:R-:W-:-:S13]  /*8a30*/  ISETP.NE.AND P0, PT, R19, 0x3, PT ;  /* 0x000000031300780c */ /* 0x000fda0003f05270 */
[----:B------:R-:W-:Y:S05]  /*8a40*/  @!P0 BRA `(.L_x_219) ;  /* 0x0000000000048947 */ /* 0x000fea0003800000 */
[----:B------:R-:W-:Y:S01]  /*8a50*/  BPT.TRAP 0x1 ;  /* 0x000000040000795c */ /* 0x000fe20000300000 */
.L_x_219:
[----:B------:R-:W0:Y:S01]  /*8a60*/  S2R R5, SR_CgaCtaId ;  /* 0x0000000000057919 */ /* 0x000e220000008800 */
[----:B------:R-:W-:Y:S02]  /*8a70*/  MOV R2, 0x400 ;  /* 0x0000040000027802 */ /* 0x000fe40000000f00 */
[----:B------:R-:W-:Y:S02]  /*8a80*/  SHF.L.U32 R4, R0, 0x1f, RZ ;  /* 0x0000001f00047819 */ /* 0x000fe400000006ff */
[----:B0-----:R-:W-:-:S05]  /*8a90*/  LEA R2, R5, R2, 0x18 ;  /* 0x0000000205027211 */ /* 0x001fca00078ec0ff */
[----:B------:R-:W-:-:S04]  /*8aa0*/  VIADD R2, R2, 0x30 ;  /* 0x0000003002027836 */ /* 0x000fc80000000000 */
[C---:B------:R-:W-:Y:S02]  /*8ab0*/  IMAD R7, R3.reuse, 0x8, R2 ;  /* 0x0000000803077824 */ /* 0x040fe400078e0202 */
[----:B------:R-:W-:Y:S02]  /*8ac0*/  VIADD R3, R3, 0x1 ;  /* 0x0000000103037836 */ /* 0x000fe40000000000 */
[----:B------:R-:W0:Y:S03]  /*8ad0*/  SYNCS.PHASECHK.TRANS64.TRYWAIT P0, [R7+URZ], R4 ;  /* 0x00000004070075a7 */ /* 0x000e26000800017f */
[----:B------:R-:W-:-:S04]  /*8ae0*/  ISETP.NE.AND P1, PT, R3, 0x6, PT ;  /* 0x000000060300780c */ /* 0x000fc80003f25270 */
[----:B------:R-:W-:Y:S02]  /*8af0*/  SEL R5, RZ, 0x1, P1 ;  /* 0x00000001ff057807 */ /* 0x000fe40000800000 */
[----:B------:R-:W-:Y:S02]  /*8b00*/  SEL R3, R3, RZ, P1 ;  /* 0x000000ff03037207 */ /* 0x000fe40000800000 */
[----:B------:R-:W-:-:S03]  /*8b10*/  LOP3.LUT R6, R0, R5, RZ, 0x3c, !PT ;  /* 0x0000000500067212 */ /* 0x000fc600078e3cff */
[----:B------:R-:W-:Y:S01]  /*8b20*/  IMAD R8, R3, 0x8, R2 ;  /* 0x0000000803087824 */ /* 0x000fe200078e0202 */
[----:B------:R-:W-:Y:S01]  /*8b30*/  SHF.L.U32 R5, R6, 0x1f, RZ ;  /* 0x0000001f06057819 */ /* 0x000fe200000006ff */
[----:B0-----:R-:W-:Y:S06]  /*8b40*/  @!P0 BRA `(.L_x_220) ;  /* 0x0000000400248947 */ /* 0x001fec0003800000 */
.L_x_233:
[----:B------:R-:W1:Y:S01]  /*8b50*/  SYNCS.PHASECHK.TRANS64.TRYWAIT P0, [R8+URZ], R5 ;  /* 0x00000005080075a7 */ /* 0x000e62000800017f */
[----:B------:R-:W-:-:S05]  /*8b60*/  VIADD R0, R3, 0x1 ;  /* 0x0000000103007836 */ /* 0x000fca0000000000 */
[----:B------:R-:W-:-:S04]  /*8b70*/  ISETP.NE.AND P1, PT, R0, 0x6, PT ;  /* 0x000000060000780c */ /* 0x000fc80003f25270 */
[----:B------:R-:W-:Y:S02]  /*8b80*/  SEL R3, RZ, 0x1, P1 ;  /* 0x00000001ff037807 */ /* 0x000fe40000800000 */
[----:B0-----:R-:W-:Y:S02]  /*8b90*/  SEL R7, R0, RZ, P1 ;  /* 0x000000ff00077207 */ /* 0x001fe40000800000 */
[----:B------:R-:W-:-:S03]  /*8ba0*/  LOP3.LUT R6, R6, R3, RZ, 0x3c, !PT ;  /* 0x0000000306067212 */ /* 0x000fc600078e3cff */
[----:B------:R-:W-:Y:S01]  /*8bb0*/  IMAD R9, R7, 0x8, R2 ;  /* 0x0000000807097824 */ /* 0x000fe200078e0202 */
[----:B------:R-:W-:Y:S01]  /*8bc0*/  SHF.L.U32 R4, R6, 0x1f, RZ ;  /* 0x0000001f06047819 */ /* 0x000fe200000006ff */
[----:B-1----:R-:W-:Y:S06]  /*8bd0*/  @!P0 BRA `(.L_x_221) ;  /* 0x0000000400148947 */ /* 0x002fec0003800000 */
.L_x_234:
[----:B------:R-:W1:Y:S01]  /*8be0*/  SYNCS.PHASECHK.TRANS64.TRYWAIT P0, [R9+URZ], R4 ;  /* 0x00000004090075a7 */ /* 0x000e62000800017f */
[----:B------:R-:W-:-:S05]  /*8bf0*/  VIADD R0, R7, 0x1 ;  /* 0x0000000107007836 */ /* 0x000fca0000000000 */
[----:B------:R-:W-:-:S04]  /*8c00*/  ISETP.NE.AND P1, PT, R0, 0x6, PT ;  /* 0x000000060000780c */ /* 0x000fc80003f25270 */
[----:B------:R-:W-:Y:S02]  /*8c10*/  SEL R3, RZ, 0x1, P1 ;  /* 0x00000001ff037807 */ /* 0x000fe40000800000 */
[----:B------:R-:W-:Y:S02]  /*8c20*/  SEL R7, R0, RZ, P1 ;  /* 0x000000ff00077207 */ /* 0x000fe40000800000 */
[----:B------:R-:W-:-:S03]  /*8c30*/  LOP3.LUT R6, R6, R3, RZ, 0x3c, !PT ;  /* 0x0000000306067212 */ /* 0x000fc600078e3cff */
[----:B0-----:R-:W-:Y:S01]  /*8c40*/  IMAD R8, R7, 0x8, R2 ;  /* 0x0000000807087824 */ /* 0x001fe200078e0202 */
[----:B------:R-:W-:Y:S01]  /*8c50*/  SHF.L.U32 R5, R6, 0x1f, RZ ;  /* 0x0000001f06057819 */ /* 0x000fe200000006ff */
[----:B-1----:R-:W-:Y:S06]  /*8c60*/  @!P0 BRA `(.L_x_222) ;  /* 0x0000000400048947 */ /* 0x002fec0003800000 */
.L_x_235:
[----:B------:R-:W1:Y:S01]  /*8c70*/  SYNCS.PHASECHK.TRANS64.TRYWAIT P0, [R8+URZ], R5 ;  /* 0x00000005080075a7 */ /* 0x000e62000800017f */
[----:B------:R-:W-:-:S05]  /*8c80*/  VIADD R0, R7, 0x1 ;  /* 0x0000000107007836 */ /* 0x000fca0000000000 */
[----:B------:R-:W-:-:S04]  /*8c90*/  ISETP.NE.AND P1, PT, R0, 0x6, PT ;  /* 0x000000060000780c */ /* 0x000fc80003f25270 */
[----:B------:R-:W-:Y:S02]  /*8ca0*/  SEL R3, RZ, 0x1, P1 ;  /* 0x00000001ff037807 */ /* 0x000fe40000800000 */
[----:B------:R-:W-:Y:S02]  /*8cb0*/  SEL R7, R0, RZ, P1 ;  /* 0x000000ff00077207 */ /* 0x000fe40000800000 */
[----:B0-----:R-:W-:-:S03]  /*8cc0*/  LOP3.LUT R9, R6, R3, RZ, 0x3c, !PT ;  /* 0x0000000306097212 */ /* 0x001fc600078e3cff */
[----:B------:R-:W-:Y:S01]  /*8cd0*/  IMAD R11, R7, 0x8, R2 ;  /* 0x00000008070b7824 */ /* 0x000fe200078e0202 */
[----:B------:R-:W-:Y:S01]  /*8ce0*/  SHF.L.U32 R6, R9, 0x1f, RZ ;  /* 0x0000001f09067819 */ /* 0x000fe200000006ff */
[----:B-1----:R-:W-:Y:S06]  /*8cf0*/  @!P0 BRA `(.L_x_223) ;  /* 0x0000000000f48947 */ /* 0x002fec0003800000 */
.L_x_236:
[----:B------:R-:W1:Y:S01]  /*8d00*/  SYNCS.PHASECHK.TRANS64.TRYWAIT P0, [R11+URZ], R6 ;  /* 0x000000060b0075a7 */ /* 0x000e62000800017f */
[----:B------:R-:W-:-:S05]  /*8d10*/  VIADD R0, R7, 0x1 ;  /* 0x0000000107007836 */ /* 0x000fca0000000000 */
[----:B------:R-:W-:-:S04]  /*8d20*/  ISETP.NE.AND P1, PT, R0, 0x6, PT ;  /* 0x000000060000780c */ /* 0x000fc80003f25270 */
[----:B------:R-:W-:Y:S02]  /*8d30*/  SEL R4, RZ, 0x1, P1 ;  /* 0x00000001ff047807 */ /* 0x000fe40000800000 */
[----:B------:R-:W-:Y:S02]  /*8d40*/  SEL R3, R0, RZ, P1 ;  /* 0x000000ff00037207 */ /* 0x000fe40000800000 */
[----:B------:R-:W-:Y:S01]  /*8d50*/  LOP3.LUT R0, R9, R4, RZ, 0x3c, !PT ;  /* 0x0000000409007212 */ /* 0x000fe200078e3cff */
[----:B-1----:R-:W-:Y:S06]  /*8d60*/  @!P0 BRA `(.L_x_224) ;  /* 0x0000000000ec8947 */ /* 0x002fec0003800000 */
.L_x_237:
[----:B------:R-:W-:Y:S01]  /*8d70*/  IMAD R3, R3, 0x8, R2 ;  /* 0x0000000803037824 */ /* 0x000fe200078e0202 */
[----:B------:R-:W-:-:S07]  /*8d80*/  SHF.L.U32 R0, R0, 0x1f, RZ ;  /* 0x0000001f00007819 */ /* 0x000fce00000006ff */
.L_x_225:
[----:B--2---:R2:W3:Y:S02]  /*8d90*/  SYNCS.PHASECHK.TRANS64.TRYWAIT P0, [R3+URZ], R0 ;  /* 0x00000000030075a7 */ /* 0x0044e4000800017f */
[----:B---3--:R-:W-:Y:S05]  /*8da0*/  @!P0 NANOSLEEP.SYNCS 0x989680 ;  /* 0x009896800000895d */ /* 0x008fea0003900000 */
[----:B------:R-:W3:Y:S02]  /*8db0*/  @!P0 SYNCS.PHASECHK.TRANS64 P0, [R3+URZ], R0 ;  /* 0x00000000030085a7 */ /* 0x000ee4000800007f */
[----:B---3--:R-:W-:Y:S05]  /*8dc0*/  @!P0 BRA `(.L_x_225) ;  /* 0xfffffffc00f08947 */ /* 0x008fea000383ffff */
.L_x_218:
[----:B------:R-:W-:Y:S05]  /*8dd0*/  BSYNC B0 ;  /* 0x0000000000007941 */ /* 0x000fea0003800000 */
.L_x_217:
[----:B------:R-:W-:Y:S05]  /*8de0*/  EXIT ;  /* 0x000000000000794d */ /* 0x000fea0003800000 */
.L_x_21:
[----:B----4-:R4:W0:Y:S02]  /*8df0*/  SYNCS.PHASECHK.TRANS64.TRYWAIT P1, [R3+URZ], R0 ;  /* 0x00000000030075a7 */ /* 0x010824000802017f */
[----:B0-----:R-:W-:Y:S05]  /*8e00*/  @!P1 NANOSLEEP.SYNCS 0x989680 ;  /* 0x009896800000995d */ /* 0x001fea0003900000 */
[----:B------:R-:W0:Y:S02]  /*8e10*/  @!P1 SYNCS.PHASECHK.TRANS64 P1, [R3+URZ], R0 ;  /* 0x00000000030095a7 */ /* 0x000e24000802007f */
[----:B0-----:R-:W-:Y:S05]  /*8e20*/  @!P1 BRA `(.L_x_21) ;  /* 0xfffffffc00f09947 */ /* 0x001fea000383ffff */
[----:B------:R-:W-:Y:S05]  /*8e30*/  BRA `(.L_x_20) ;  /* 0xffffff8400c47947 */ /* 0x000fea000383ffff */
.L_x_26:
[----:B-1----:R1:W3:Y:S02]  /*8e40*/  SYNCS.PHASECHK.TRANS64.TRYWAIT P1, [R5+URZ], R4 ;  /* 0x00000004050075a7 */ /* 0x0022e4000802017f */
[----:B---3--:R-:W-:Y:S05]  /*8e50*/  @!P1 NANOSLEEP.SYNCS 0x989680 ;  /* 0x009896800000995d */ /* 0x008fea0003900000 */
[----:B------:R-:W3:Y:S02]  /*8e60*/  @!P1 SYNCS.PHASECHK.TRANS64 P1, [R5+URZ], R4 ;  /* 0x00000004050095a7 */ /* 0x000ee4000802007f */
[----:B---3--:R-:W-:Y:S05]  /*8e70*/  @!P1 BRA `(.L_x_26) ;  /* 0xfffffffc00f09947 */ /* 0x008fea000383ffff */
[----:B------:R-:W-:Y:S05]  /*8e80*/  BRA `(.L_x_25) ;  /* 0xffffff9000547947 */ /* 0x000fea000383ffff */
.L_x_205:
[----:B------:R-:W-:Y:S01]  /*8e90*/  BSSY B1, `(.L_x_226) ;  /* 0x0000006000017945 */ /* 0x000fe20003800000 */
[----:B------:R-:W-:-:S07]  /*8ea0*/  IMAD.MOV.U32 R15, RZ, RZ, -0x1 ;  /* 0xffffffffff0f7424 */ /* 0x000fce00078e00ff */
[----:B------:R-:W-:Y:S05]  /*8eb0*/  WARPSYNC.COLLECTIVE R15, `(.L_x_227) ;  /* 0x000000000f0c7348 */ /* 0x000fea0003c00000 */
[----:B------:R-:W-:Y:S02]  /*8ec0*/  ELECT P6, UR62, PT ;  /* 0x00000000003e782f */ /* 0x000fe400038c0000 */
[----:B------:R-:W-:Y:S01]  /*8ed0*/  MOV R14, UR62 ;  /* 0x0000003e000e7c02 */ /* 0x000fe20008000f00 */
[----:B------:R-:W-:Y:S10]  /*8ee0*/  ENDCOLLECTIVE ;  /* 0x000000000000791b */ /* 0x000ff40003800000 */
.L_x_227:
[----:B------:R-:W-:Y:S05]  /*8ef0*/  BSYNC B1 ;  /* 0x0000000000017941 */ /* 0x000fea0003800000 */
.L_x_226:
[----:B------:R-:W-:Y:S05]  /*8f00*/  BRA `(.L_x_228) ;  /* 0xffffffec00f47947 */ /* 0x000fea000383ffff */
.L_x_208:
[----:B-1----:R1:W2:Y:S02]  /*8f10*/  SYNCS.PHASECHK.TRANS64.TRYWAIT P0, [R23+URZ+0x30], R14 ;  /* 0x0000300e170075a7 */ /* 0x0022a4000800017f */
[----:B--2---:R-:W-:Y:S05]  /*8f20*/  @!P0 NANOSLEEP.SYNCS 0x989680 ;  /* 0x009896800000895d */ /* 0x004fea0003900000 */
[----:B------:R-:W2:Y:S02]  /*8f30*/  @!P0 SYNCS.PHASECHK.TRANS64 P0, [R23+URZ+0x30], R14 ;  /* 0x0000300e170085a7 */ /* 0x000ea4000800007f */
[----:B--2---:R-:W-:Y:S05]  /*8f40*/  @!P0 BRA `(.L_x_208) ;  /* 0xfffffffc00f08947 */ /* 0x004fea000383ffff */
[----:B------:R-:W-:Y:S05]  /*8f50*/  BRA `(.L_x_229) ;  /* 0xfffffff000307947 */ /* 0x000fea000383ffff */
.L_x_216:
[----:B------:R-:W-:Y:S01]  /*8f60*/  BSSY B0, `(.L_x_230) ;  /* 0x0000006000007945 */ /* 0x000fe20003800000 */
[----:B------:R-:W-:-:S07]  /*8f70*/  IMAD.MOV.U32 R15, RZ, RZ, -0x1 ;  /* 0xffffffffff0f7424 */ /* 0x000fce00078e00ff */
[----:B------:R-:W-:Y:S05]  /*8f80*/  WARPSYNC.COLLECTIVE R15, `(.L_x_231) ;  /* 0x000000000f0c7348 */ /* 0x000fea0003c00000 */
[----:B------:R-:W-:Y:S02]  /*8f90*/  ELECT P6, UR62, PT ;  /* 0x00000000003e782f */ /* 0x000fe400038c0000 */
[----:B------:R-:W-:Y:S01]  /*8fa0*/  MOV R14, UR62 ;  /* 0x0000003e000e7c02 */ /* 0x000fe20008000f00 */
[----:B------:R-:W-:Y:S10]  /*8fb0*/  ENDCOLLECTIVE ;  /* 0x000000000000791b */ /* 0x000ff40003800000 */
.L_x_231:
[----:B------:R-:W-:Y:S05]  /*8fc0*/  BSYNC B0 ;  /* 0x0000000000007941 */ /* 0x000fea0003800000 */
.L_x_230:
[----:B------:R-:W-:Y:S05]  /*8fd0*/  BRA `(.L_x_232) ;  /* 0xfffffff800887947 */ /* 0x000fea000383ffff */
.L_x_220:
[----:B0-----:R0:W1:Y:S02]  /*8fe0*/  SYNCS.PHASECHK.TRANS64.TRYWAIT P0, [R7+URZ], R4 ;  /* 0x00000004070075a7 */ /* 0x001064000800017f */
[----:B-1----:R-:W-:Y:S05]  /*8ff0*/  @!P0 NANOSLEEP.SYNCS 0x989680 ;  /* 0x009896800000895d */ /* 0x002fea0003900000 */
[----:B------:R-:W1:Y:S02]  /*9000*/  @!P0 SYNCS.PHASECHK.TRANS64 P0, [R7+URZ], R4 ;  /* 0x00000004070085a7 */ /* 0x000e64000800007f */
[----:B-1----:R-:W-:Y:S05]  /*9010*/  @!P0 BRA `(.L_x_220) ;  /* 0xfffffffc00f08947 */ /* 0x002fea000383ffff */
[----:B------:R-:W-:Y:S05]  /*9020*/  BRA `(.L_x_233) ;  /* 0xfffffff800c87947 */ /* 0x000fea000383ffff */
.L_x_221:
[----:B0-----:R0:W1:Y:S02]  /*9030*/  SYNCS.PHASECHK.TRANS64.TRYWAIT P0, [R8+URZ], R5 ;  /* 0x00000005080075a7 */ /* 0x001064000800017f */
[----:B-1----:R-:W-:Y:S05]  /*9040*/  @!P0 NANOSLEEP.SYNCS 0x989680 ;  /* 0x009896800000895d */ /* 0x002fea0003900000 */
[----:B------:R-:W1:Y:S02]  /*9050*/  @!P0 SYNCS.PHASECHK.TRANS64 P0, [R8+URZ], R5 ;  /* 0x00000005080085a7 */ /* 0x000e64000800007f */
[----:B-1----:R-:W-:Y:S05]  /*9060*/  @!P0 BRA `(.L_x_221) ;  /* 0xfffffffc00f08947 */ /* 0x002fea000383ffff */
[----:B------:R-:W-:Y:S05]  /*9070*/  BRA `(.L_x_234) ;  /* 0xfffffff800d87947 */ /* 0x000fea000383ffff */
.L_x_222:
[----:B0-----:R0:W1:Y:S02]  /*9080*/  SYNCS.PHASECHK.TRANS64.TRYWAIT P0, [R9+URZ], R4 ;  /* 0x00000004090075a7 */ /* 0x001064000800017f */
[----:B-1----:R-:W-:Y:S05]  /*9090*/  @!P0 NANOSLEEP.SYNCS 0x989680 ;  /* 0x009896800000895d */ /* 0x002fea0003900000 */
[----:B------:R-:W1:Y:S02]  /*90a0*/  @!P0 SYNCS.PHASECHK.TRANS64 P0, [R9+URZ], R4 ;  /* 0x00000004090085a7 */ /* 0x000e64000800007f */
[----:B-1----:R-:W-:Y:S05]  /*90b0*/  @!P0 BRA `(.L_x_222) ;  /* 0xfffffffc00f08947 */ /* 0x002fea000383ffff */
[----:B------:R-:W-:Y:S05]  /*90c0*/  BRA `(.L_x_235) ;  /* 0xfffffff800e87947 */ /* 0x000fea000383ffff */
.L_x_223:
[----:B0-----:R0:W1:Y:S02]  /*90d0*/  SYNCS.PHASECHK.TRANS64.TRYWAIT P0, [R8+URZ], R5 ;  /* 0x00000005080075a7 */ /* 0x001064000800017f */
[----:B-1----:R-:W-:Y:S05]  /*90e0*/  @!P0 NANOSLEEP.SYNCS 0x989680 ;  /* 0x009896800000895d */ /* 0x002fea0003900000 */
[----:B------:R-:W1:Y:S02]  /*90f0*/  @!P0 SYNCS.PHASECHK.TRANS64 P0, [R8+URZ], R5 ;  /* 0x00000005080085a7 */ /* 0x000e64000800007f */
[----:B-1----:R-:W-:Y:S05]  /*9100*/  @!P0 BRA `(.L_x_223) ;  /* 0xfffffffc00f08947 */ /* 0x002fea000383ffff */
[----:B------:R-:W-:Y:S05]  /*9110*/  BRA `(.L_x_236) ;  /* 0xfffffff800f87947 */ /* 0x000fea000383ffff */
.L_x_224:
[----:B-1----:R1:W2:Y:S02]  /*9120*/  SYNCS.PHASECHK.TRANS64.TRYWAIT P0, [R11+URZ], R6 ;  /* 0x000000060b0075a7 */ /* 0x0022a4000800017f */
[----:B--2---:R-:W-:Y:S05]  /*9130*/  @!P0 NANOSLEEP.SYNCS 0x989680 ;  /* 0x009896800000895d */ /* 0x004fea0003900000 */
[----:B------:R-:W2:Y:S02]  /*9140*/  @!P0 SYNCS.PHASECHK.TRANS64 P0, [R11+URZ], R6 ;  /* 0x000000060b0085a7 */ /* 0x000ea4000800007f */
[----:B--2---:R-:W-:Y:S05]  /*9150*/  @!P0 BRA `(.L_x_224) ;  /* 0xfffffffc00f08947 */ /* 0x004fea000383ffff */
[----:B------:R-:W-:Y:S05]  /*9160*/  BRA `(.L_x_237) ;  /* 0xfffffffc00007947 */ /* 0x000fea000383ffff */
.L_x_238:
[----:B------:R-:W-:-:S00]  /*9170*/  BRA `(.L_x_238) ;  /* 0xfffffffc00fc7947 */ /* 0x000fc0000383ffff */
[----:B------:R-:W-:-:S00]  /*9180*/  NOP ;  /* 0x0000000000007918 */ /* 0x000fc00000000000 */
[----:B------:R-:W-:-:S00]  /*9190*/  NOP ;  /* 0x0000000000007918 */ /* 0x000fc00000000000 */
[----:B------:R-:W-:-:S00]  /*91a0*/  NOP ;  /* 0x0000000000007918 */ /* 0x000fc00000000000 */
[----:B------:R-:W-:-:S00]  /*91b0*/  NOP ;  /* 0x0000000000007918 */ /* 0x000fc00000000000 */
[----:B------:R-:W-:-:S00]  /*91c0*/  NOP ;  /* 0x0000000000007918 */ /* 0x000fc00000000000 */
[----:B------:R-:W-:-:S00]  /*91d0*/  NOP ;  /* 0x0000000000007918 */ /* 0x000fc00000000000 */
[----:B------:R-:W-:-:S00]  /*91e0*/  NOP ;  /* 0x0000000000007918 */ /* 0x000fc00000000000 */
[----:B------:R-:W-:-:S00]  /*91f0*/  NOP ;  /* 0x0000000000007918 */ /* 0x000fc00000000000 */
.L_x_239:


//--------------------- .nv.global.init           --------------------------
	.section	.nv.global.init,"aw",@progbits
.nv.global.init:
	.type		$str$22,@object
	.size		$str$22,($str$23 - $str$22)
$str$22:
        /*0000*/ 	.byte	0x6b, 0x5f, 0x74, 0x69, 0x6c, 0x65, 0x5f, 0x63, 0x6f, 0x75, 0x6e, 0x74, 0x20, 0x3e, 0x3d, 0x20
        /*0010*/ 	.byte	0x31, 0x00
	.type		$str$23,@object
	.size		$str$23,(__unnamed_1 - $str$23)
$str$23:
        /*0012*/ 	.byte	0x2f, 0x74, 0x6d, 0x70, 0x2f, 0x63, 0x75, 0x74, 0x6c, 0x61, 0x73, 0x73, 0x5f, 0x73, 0x77, 0x65
        /*0022*/ 	.byte	0x65, 0x70, 0x5f, 0x73, 0x72, 0x63, 0x2f, 0x69, 0x6e, 0x63, 0x6c, 0x75, 0x64, 0x65, 0x2f, 0x63
        /*0032*/ 	.byte	0x75, 0x74, 0x6c, 0x61, 0x73, 0x73, 0x2f, 0x67, 0x65, 0x6d, 0x6d, 0x2f, 0x63, 0x6f, 0x6c, 0x6c
        /*0042*/ 	.byte	0x65, 0x63, 0x74, 0x69, 0x76, 0x65, 0x2f, 0x73, 0x6d, 0x39, 0x30, 0x5f, 0x6d, 0x6d, 0x61, 0x5f
        /*0052*/ 	.byte	0x74, 0x6d, 0x61, 0x5f, 0x67, 0x6d, 0x6d, 0x61, 0x5f, 0x73, 0x73, 0x5f, 0x77, 0x61, 0x72, 0x70
        /*0062*/ 	.byte	0x73, 0x70, 0x65, 0x63, 0x69, 0x61, 0x6c, 0x69, 0x7a, 0x65, 0x64, 0x2e, 0x68, 0x70, 0x70, 0x00
	.type		__unnamed_1,@object
	.size		__unnamed_1,(.L_0 - __unnamed_1)
__unnamed_1:
        /*0072*/ 	.byte	0x76, 0x6f, 0x69, 0x64, 0x20, 0x63, 0x75, 0x74, 0x6c, 0x61, 0x73, 0x73, 0x3a, 0x3a, 0x67, 0x65
        /* <DEDUP_REMOVED lines=172> */
        /*0b42*/ 	.byte	0x65, 0x3a, 0x3a, 0x69, 0x64, 0x65, 0x6e, 0x74, 0x69, 0x74, 0x79, 0x5d, 0x00
.L_0:


//--------------------- .nv.shared._ZN7cutlass13device_kernelINS_4gemm6kernel13GemmUniversalIN4cute5tupleIJiiiiEEENS1_10collective13CollectiveMmaINS1_34MainloopSm90TmaGmmaWarpSpecializedILi6ENS5_IJNS4_1CILi2EEENSA_ILi1EEESC_EEENS1_35KernelTmaWarpSpecializedCooperativeEEENS5_IJNSA_ILi128EEENSA_ILi160EEESG_EEEaNS5_IJlSC_lEEEaSJ_NS4_8TiledMMAINS4_8MMA_AtomIJNS4_4SM904GMMA26MMA_64x32x32_S32S8S8_SS_TNEEEENS4_6LayoutISD_NS5_IJSC_NSA_ILi0EEESR_EEEEENS5_IJNS4_10UnderscoreESU_SU_EEEEENS4_13SM90_TMA_LOADENS4_14ComposedLayoutINS4_7SwizzleILi3ELi4ELi3EEENS4_18smem_ptr_flag_bitsILi8EEENSQ_INS5_IJNSA_ILi8EEESG_EEENS5_IJSG_SC_EEEEEEEvNS4_8identityENS4_23SM90_TMA_LOAD_MULTICASTES17_vS18_EENS_8epilogue10collective6detail29Sm90TmaWarpSpecializedAdapterINS1C_15DefaultEpilogueIaSJ_SJ_NS1B_6thread17LinearCombinationIaLi1EiiLNS1G_9ScaleType4KindE0ELNS_15FloatRoundStyleE2EaEENS1_15EpilogueDefaultEEEEEvvEEEEvNT_6ParamsE --------------------------
	.section	.nv.shared._ZN7cutlass13device_kernelINS_4gemm6kernel13GemmUniversalIN4cute5tupleIJiiiiEEENS1_10collective13CollectiveMmaINS1_34MainloopSm90TmaGmmaWarpSpecializedILi6ENS5_IJNS4_1CILi2EEENSA_ILi1EEESC_EEENS1_35KernelTmaWarpSpecializedCooperativeEEENS5_IJNSA_ILi128EEENSA_ILi160EEESG_EEEaNS5_IJlSC_lEEEaSJ_NS4_8TiledMMAINS4_8MMA_AtomIJNS4_4SM904GMMA26MMA_64x32x32_S32S8S8_SS_TNEEEENS4_6LayoutISD_NS5_IJSC_NSA_ILi0EEESR_EEEEENS5_IJNS4_10UnderscoreESU_SU_EEEEENS4_13SM90_TMA_LOADENS4_14ComposedLayoutINS4_7SwizzleILi3ELi4ELi3EEENS4_18smem_ptr_flag_bitsILi8EEENSQ_INS5_IJNSA_ILi8EEESG_EEENS5_IJSG_SC_EEEEEEEvNS4_8identityENS4_23SM90_TMA_LOAD_MULTICASTES17_vS18_EENS_8epilogue10collective6detail29Sm90TmaWarpSpecializedAdapterINS1C_15DefaultEpilogueIaSJ_SJ_NS1B_6thread17LinearCombinationIaLi1EiiLNS1G_9ScaleType4KindE0ELNS_15FloatRoundStyleE2EaEENS1_15EpilogueDefaultEEEEEvvEEEEvNT_6ParamsE,"aw",@nobits
	.sectionflags	@""
	.align	16
	.zero		1024


//--------------------- .nv.shared.reserved.0     --------------------------
	.section	.nv.shared.reserved.0,"aw",@nobits
	.weak		__nv_reservedSMEM_offset_0_alias
	.size		__nv_reservedSMEM_offset_0_alias, 0, 0
	.other		__nv_reservedSMEM_offset_0_alias,@"STO_CUDA_RESERVED_SHARED STV_DEFAULT"
__nv_reservedSMEM_offset_0_alias:
	.zero		0


//--------------------- .nv.global                --------------------------
	.section	.nv.global,"aw",@nobits
.nv.global:
	.type		_ZN40_INTERNAL_283b9a35_4_k_cu_a60cc371_108444cute1_E,@object
	.size		_ZN40_INTERNAL_283b9a35_4_k_cu_a60cc371_108444cute1_E,(_ZN40_INTERNAL_283b9a35_4_k_cu_a60cc371_108444cuda3std3__45__cpo6cbeginE - _ZN40_INTERNAL_283b9a35_4_k_cu_a60cc371_108444cute1_E)
_ZN40_INTERNAL_283b9a35_4_k_cu_a60cc371_108444cute1_E:
	.zero		1
	.type		_ZN40_INTERNAL_283b9a35_4_k_cu_a60cc371_108444cuda3std3__45__cpo6cbeginE,@object
	.size		_ZN40_INTERNAL_283b9a35_4_k_cu_a60cc371_108444cuda3std3__45__cpo6cbeginE,(_ZN40_INTERNAL_283b9a35_4_k_cu_a60cc371_108444cuda3std3__48in_placeE - _ZN40_INTERNAL_283b9a35_4_k_cu_a60cc371_108444cuda3std3__45__cpo6cbeginE)
_ZN40_INTERNAL_283b9a35_4_k_cu_a60cc371_108444cuda3std3__45__cpo6cbeginE:
	.zero		1
	.type		_ZN40_INTERNAL_283b9a35_4_k_cu_a60cc371_108444cuda3std3__48in_placeE,@object
	.size		_ZN40_INTERNAL_283b9a35_4_k_cu_a60cc371_108444cuda3std3__48in_placeE,(_ZN40_INTERNAL_283b9a35_4_k_cu_a60cc371_108444cuda3std6ranges3__45__cpo9iter_moveE - _ZN40_INTERNAL_283b9a35_4_k_cu_a60cc371_108444cuda3std3__48in_placeE)
_ZN40_INTERNAL_283b9a35_4_k_cu_a60cc371_108444cuda3std3__48in_placeE:
	.zero		1
	.type		_ZN40_INTERNAL_283b9a35_4_k_cu_a60cc371_108444cuda3std6ranges3__45__cpo9iter_moveE,@object
	.size		_ZN40_INTERNAL_283b9a35_4_k_cu_a60cc371_108444cuda3std6ranges3__45__cpo9iter_moveE,(_ZN40_INTERNAL_283b9a35_4_k_cu_a60cc371_108444cuda3std3__45__cpo5beginE - _ZN40_INTERNAL_283b9a35_4_k_cu_a60cc371_108444cuda3std6ranges3__45__cpo9iter_moveE)
_ZN40_INTERNAL_283b9a35_4_k_cu_a60cc371_108444cuda3std6ranges3__45__cpo9iter_moveE:
	.zero		1
	.type		_ZN40_INTERNAL_283b9a35_4_k_cu_a60cc371_108444cuda3std3__45__cpo5beginE,@object
	.size		_ZN40_INTERNAL_283b9a35_4_k_cu_a60cc371_108444cuda3std3__45__cpo5beginE,(_ZN40_INTERNAL_283b9a35_4_k_cu_a60cc371_108444cuda3std3__442_GLOBAL__N__283b9a35_4_k_cu_a60cc371_108446ignoreE - _ZN40_INTERNAL_283b9a35_4_k_cu_a60cc371_108444cuda3std3__45__cpo5beginE)
_ZN40_INTERNAL_283b9a35_4_k_cu_a60cc371_108444cuda3std3__45__cpo5beginE:
	.zero		1
	.type		_ZN40_INTERNAL_283b9a35_4_k_cu_a60cc371_108444cuda3std3__442_GLOBAL__N__283b9a35_4_k_cu_a60cc371_108446ignoreE,@object
	.size		_ZN40_INTERNAL_283b9a35_4_k_cu_a60cc371_108444cuda3std3__442_GLOBAL__N__283b9a35_4_k_cu_a60cc371_108446ignoreE,(_ZN40_INTERNAL_283b9a35_4_k_cu_a60cc371_108444cute7productE - _ZN40_INTERNAL_283b9a35_4_k_cu_a60cc371_108444cuda3std3__442_GLOBAL__N__283b9a35_4_k_cu_a60cc371_108446ignoreE)
_ZN40_INTERNAL_283b9a35_4_k_cu_a60cc371_108444cuda3std3__442_GLOBAL__N__283b9a35_4_k_cu_a60cc371_108446ignoreE:
	.zero		1
	.type		_ZN40_INTERNAL_283b9a35_4_k_cu_a60cc371_108444cute7productE,@object
	.size		_ZN40_INTERNAL_283b9a35_4_k_cu_a60cc371_108444cute7productE,(_ZN40_INTERNAL_283b9a35_4_k_cu_a60cc371_108444cuda3std3__45__cpo3endE - _ZN40_INTERNAL_283b9a35_4_k_cu_a60cc371_108444cute7productE)
_ZN40_INTERNAL_283b9a35_4_k_cu_a60cc371_108444cute7productE:
	.zero		1
	.type		_ZN40_INTERNAL_283b9a35_4_k_cu_a60cc371_108444cuda3std3__45__cpo3endE,@object
	.size		_ZN40_INTERNAL_283b9a35_4_k_cu_a60cc371_108444cuda3std3__45__cpo3endE,(_ZN40_INTERNAL_283b9a35_4_k_cu_a60cc371_108444cuda3std3__419piecewise_constructE - _ZN40_INTERNAL_283b9a35_4_k_cu_a60cc371_108444cuda3std3__45__cpo3endE)
_ZN40_INTERNAL_283b9a35_4_k_cu_a60cc371_108444cuda3std3__45__cpo3endE:
	.zero		1
	.type		_ZN40_INTERNAL_283b9a35_4_k_cu_a60cc371_108444cuda3std3__419piecewise_constructE,@object
	.size		_ZN40_INTERNAL_283b9a35_4_k_cu_a60cc371_108444cuda3std3__419piecewise_constructE,(_ZN40_INTERNAL_283b9a35_4_k_cu_a60cc371_108444cuda3std3__45__cpo4cendE - _ZN40_INTERNAL_283b9a35_4_k_cu_a60cc371_108444cuda3std3__419piecewise_constructE)
_ZN40_INTERNAL_283b9a35_4_k_cu_a60cc371_108444cuda3std3__419piecewise_constructE:
	.zero		1
	.type		_ZN40_INTERNAL_283b9a35_4_k_cu_a60cc371_108444cuda3std3__45__cpo4cendE,@object
	.size		_ZN40_INTERNAL_283b9a35_4_k_cu_a60cc371_108444cuda3std3__45__cpo4cendE,(_ZN40_INTERNAL_283b9a35_4_k_cu_a60cc371_108444cuda3std6ranges3__45__cpo4swapE - _ZN40_INTERNAL_283b9a35_4_k_cu_a60cc371_108444cuda3std3__45__cpo4cendE)
_ZN40_INTERNAL_283b9a35_4_k_cu_a60cc371_108444cuda3std3__45__cpo4cendE:
	.zero		1
	.type		_ZN40_INTERNAL_283b9a35_4_k_cu_a60cc371_108444cuda3std6ranges3__45__cpo4swapE,@object
	.size		_ZN40_INTERNAL_283b9a35_4_k_cu_a60cc371_108444cuda3std6ranges3__45__cpo4swapE,(.L_8 - _ZN40_INTERNAL_283b9a35_4_k_cu_a60cc371_108444cuda3std6ranges3__45__cpo4swapE)
_ZN40_INTERNAL_283b9a35_4_k_cu_a60cc371_108444cuda3std6ranges3__45__cpo4swapE:
	.zero		1
.L_8:


//--------------------- .nv.constant0._ZN7cutlass13device_kernelINS_4gemm6kernel13GemmUniversalIN4cute5tupleIJiiiiEEENS1_10collective13CollectiveMmaINS1_34MainloopSm90TmaGmmaWarpSpecializedILi6ENS5_IJNS4_1CILi2EEENSA_ILi1EEESC_EEENS1_35KernelTmaWarpSpecializedCooperativeEEENS5_IJNSA_ILi128EEENSA_ILi160EEESG_EEEaNS5_IJlSC_lEEEaSJ_NS4_8TiledMMAINS4_8MMA_AtomIJNS4_4SM904GMMA26MMA_64x32x32_S32S8S8_SS_TNEEEENS4_6LayoutISD_NS5_IJSC_NSA_ILi0EEESR_EEEEENS5_IJNS4_10UnderscoreESU_SU_EEEEENS4_13SM90_TMA_LOADENS4_14ComposedLayoutINS4_7SwizzleILi3ELi4ELi3EEENS4_18smem_ptr_flag_bitsILi8EEENSQ_INS5_IJNSA_ILi8EEESG_EEENS5_IJSG_SC_EEEEEEEvNS4_8identityENS4_23SM90_TMA_LOAD_MULTICASTES17_vS18_EENS_8epilogue10collective6detail29Sm90TmaWarpSpecializedAdapterINS1C_15DefaultEpilogueIaSJ_SJ_NS1B_6thread17LinearCombinationIaLi1EiiLNS1G_9ScaleType4KindE0ELNS_15FloatRoundStyleE2EaEENS1_15EpilogueDefaultEEEEEvvEEEEvNT_6ParamsE --------------------------
	.section	.nv.constant0._ZN7cutlass13device_kernelINS_4gemm6kernel13GemmUniversalIN4cute5tupleIJiiiiEEENS1_10collective13CollectiveMmaINS1_34MainloopSm90TmaGmmaWarpSpecializedILi6ENS5_IJNS4_1CILi2EEENSA_ILi1EEESC_EEENS1_35KernelTmaWarpSpecializedCooperativeEEENS5_IJNSA_ILi128EEENSA_ILi160EEESG_EEEaNS5_IJlSC_lEEEaSJ_NS4_8TiledMMAINS4_8MMA_AtomIJNS4_4SM904GMMA26MMA_64x32x32_S32S8S8_SS_TNEEEENS4_6LayoutISD_NS5_IJSC_NSA_ILi0EEESR_EEEEENS5_IJNS4_10UnderscoreESU_SU_EEEEENS4_13SM90_TMA_LOADENS4_14ComposedLayoutINS4_7SwizzleILi3ELi4ELi3EEENS4_18smem_ptr_flag_bitsILi8EEENSQ_INS5_IJNSA_ILi8EEESG_EEENS5_IJSG_SC_EEEEEEEvNS4_8identityENS4_23SM90_TMA_LOAD_MULTICASTES17_vS18_EENS_8epilogue10collective6detail29Sm90TmaWarpSpecializedAdapterINS1C_15DefaultEpilogueIaSJ_SJ_NS1B_6thread17LinearCombinationIaLi1EiiLNS1G_9ScaleType4KindE0ELNS_15FloatRoundStyleE2EaEENS1_15EpilogueDefaultEEEEEvvEEEEvNT_6ParamsE,"a",@progbits
	.sectionflags	@""
	.align	4
.nv.constant0._ZN7cutlass13device_kernelINS_4gemm6kernel13GemmUniversalIN4cute5tupleIJiiiiEEENS1_10collective13CollectiveMmaINS1_34MainloopSm90TmaGmmaWarpSpecializedILi6ENS5_IJNS4_1CILi2EEENSA_ILi1EEESC_EEENS1_35KernelTmaWarpSpecializedCooperativeEEENS5_IJNSA_ILi128EEENSA_ILi160EEESG_EEEaNS5_IJlSC_lEEEaSJ_NS4_8TiledMMAINS4_8MMA_AtomIJNS4_4SM904GMMA26MMA_64x32x32_S32S8S8_SS_TNEEEENS4_6LayoutISD_NS5_IJSC_NSA_ILi0EEESR_EEEEENS5_IJNS4_10UnderscoreESU_SU_EEEEENS4_13SM90_TMA_LOADENS4_14ComposedLayoutINS4_7SwizzleILi3ELi4ELi3EEENS4_18smem_ptr_flag_bitsILi8EEENSQ_INS5_IJNSA_ILi8EEESG_EEENS5_IJSG_SC_EEEEEEEvNS4_8identityENS4_23SM90_TMA_LOAD_MULTICASTES17_vS18_EENS_8epilogue10collective6detail29Sm90TmaWarpSpecializedAdapterINS1C_15DefaultEpilogueIaSJ_SJ_NS1B_6thread17LinearCombinationIaLi1EiiLNS1G_9ScaleType4KindE0ELNS_15FloatRoundStyleE2EaEENS1_15EpilogueDefaultEEEEEvvEEEEvNT_6ParamsE:
	.zero		1664


//--------------------- SYMBOLS --------------------------

	.type		.nv.reservedSmem.offset0,@object
	.size		.nv.reservedSmem.offset0,0x4
	.type		__assertfail,@function
